//
// Generated by NVIDIA NVVM Compiler
//
// Compiler Build ID: CL-36424714
// Cuda compilation tools, release 13.0, V13.0.88
// Based on NVVM 20.0.0
//

.version 9.0
.target sm_100
.address_size 64

	// .globl	_Z28topoCacheCoarsenSPMMKernelE1iiPKiS0_PKfPf
.global .align 1 .b8 _ZN34_INTERNAL_22157d2d_4_k_cu_b56998f54cuda3std3__45__cpo5beginE[1];
.global .align 1 .b8 _ZN34_INTERNAL_22157d2d_4_k_cu_b56998f54cuda3std3__45__cpo3endE[1];
.global .align 1 .b8 _ZN34_INTERNAL_22157d2d_4_k_cu_b56998f54cuda3std3__45__cpo6cbeginE[1];
.global .align 1 .b8 _ZN34_INTERNAL_22157d2d_4_k_cu_b56998f54cuda3std3__45__cpo4cendE[1];
.global .align 1 .b8 _ZN34_INTERNAL_22157d2d_4_k_cu_b56998f54cuda3std3__45__cpo6rbeginE[1];
.global .align 1 .b8 _ZN34_INTERNAL_22157d2d_4_k_cu_b56998f54cuda3std3__45__cpo4rendE[1];
.global .align 1 .b8 _ZN34_INTERNAL_22157d2d_4_k_cu_b56998f54cuda3std3__45__cpo7crbeginE[1];
.global .align 1 .b8 _ZN34_INTERNAL_22157d2d_4_k_cu_b56998f54cuda3std3__45__cpo5crendE[1];
.global .align 1 .b8 _ZN34_INTERNAL_22157d2d_4_k_cu_b56998f54cuda3std3__436_GLOBAL__N__22157d2d_4_k_cu_b56998f56ignoreE[1];
.global .align 1 .b8 _ZN34_INTERNAL_22157d2d_4_k_cu_b56998f54cuda3std3__419piecewise_constructE[1];
.global .align 1 .b8 _ZN34_INTERNAL_22157d2d_4_k_cu_b56998f54cuda3std3__48in_placeE[1];
.global .align 1 .b8 _ZN34_INTERNAL_22157d2d_4_k_cu_b56998f54cuda3std3__420unreachable_sentinelE[1];
.global .align 1 .b8 _ZN34_INTERNAL_22157d2d_4_k_cu_b56998f54cuda3std3__47nulloptE[1];
.global .align 1 .b8 _ZN34_INTERNAL_22157d2d_4_k_cu_b56998f54cuda3std3__48unexpectE[1];
.global .align 1 .b8 _ZN34_INTERNAL_22157d2d_4_k_cu_b56998f54cuda3std6ranges3__45__cpo4swapE[1];
.global .align 1 .b8 _ZN34_INTERNAL_22157d2d_4_k_cu_b56998f54cuda3std6ranges3__45__cpo9iter_moveE[1];
.global .align 1 .b8 _ZN34_INTERNAL_22157d2d_4_k_cu_b56998f54cuda3std6ranges3__45__cpo5beginE[1];
.global .align 1 .b8 _ZN34_INTERNAL_22157d2d_4_k_cu_b56998f54cuda3std6ranges3__45__cpo3endE[1];
.global .align 1 .b8 _ZN34_INTERNAL_22157d2d_4_k_cu_b56998f54cuda3std6ranges3__45__cpo6cbeginE[1];
.global .align 1 .b8 _ZN34_INTERNAL_22157d2d_4_k_cu_b56998f54cuda3std6ranges3__45__cpo4cendE[1];
.global .align 1 .b8 _ZN34_INTERNAL_22157d2d_4_k_cu_b56998f54cuda3std6ranges3__45__cpo7advanceE[1];
.global .align 1 .b8 _ZN34_INTERNAL_22157d2d_4_k_cu_b56998f54cuda3std6ranges3__45__cpo9iter_swapE[1];
.global .align 1 .b8 _ZN34_INTERNAL_22157d2d_4_k_cu_b56998f54cuda3std6ranges3__45__cpo4nextE[1];
.global .align 1 .b8 _ZN34_INTERNAL_22157d2d_4_k_cu_b56998f54cuda3std6ranges3__45__cpo4prevE[1];
.global .align 1 .b8 _ZN34_INTERNAL_22157d2d_4_k_cu_b56998f54cuda3std6ranges3__45__cpo4dataE[1];
.global .align 1 .b8 _ZN34_INTERNAL_22157d2d_4_k_cu_b56998f54cuda3std6ranges3__45__cpo5cdataE[1];
.global .align 1 .b8 _ZN34_INTERNAL_22157d2d_4_k_cu_b56998f54cuda3std6ranges3__45__cpo4sizeE[1];
.global .align 1 .b8 _ZN34_INTERNAL_22157d2d_4_k_cu_b56998f54cuda3std6ranges3__45__cpo5ssizeE[1];
.global .align 1 .b8 _ZN34_INTERNAL_22157d2d_4_k_cu_b56998f54cuda3std6ranges3__45__cpo8distanceE[1];
.global .align 1 .b8 _ZN34_INTERNAL_22157d2d_4_k_cu_b56998f56thrust24THRUST_300001_SM_1000_NS8cuda_cub3parE[1];
.global .align 1 .b8 _ZN34_INTERNAL_22157d2d_4_k_cu_b56998f56thrust24THRUST_300001_SM_1000_NS8cuda_cub10par_nosyncE[1];
.global .align 1 .b8 _ZN34_INTERNAL_22157d2d_4_k_cu_b56998f56thrust24THRUST_300001_SM_1000_NS6system6detail10sequential3seqE[1];
.global .align 1 .b8 _ZN34_INTERNAL_22157d2d_4_k_cu_b56998f56thrust24THRUST_300001_SM_1000_NS6system3cpp3parE[1];
.global .align 1 .b8 _ZN34_INTERNAL_22157d2d_4_k_cu_b56998f56thrust24THRUST_300001_SM_1000_NS12placeholders2_1E[1];
.global .align 1 .b8 _ZN34_INTERNAL_22157d2d_4_k_cu_b56998f56thrust24THRUST_300001_SM_1000_NS12placeholders2_2E[1];
.global .align 1 .b8 _ZN34_INTERNAL_22157d2d_4_k_cu_b56998f56thrust24THRUST_300001_SM_1000_NS12placeholders2_3E[1];
.global .align 1 .b8 _ZN34_INTERNAL_22157d2d_4_k_cu_b56998f56thrust24THRUST_300001_SM_1000_NS12placeholders2_4E[1];
.global .align 1 .b8 _ZN34_INTERNAL_22157d2d_4_k_cu_b56998f56thrust24THRUST_300001_SM_1000_NS12placeholders2_5E[1];
.global .align 1 .b8 _ZN34_INTERNAL_22157d2d_4_k_cu_b56998f56thrust24THRUST_300001_SM_1000_NS12placeholders2_6E[1];
.global .align 1 .b8 _ZN34_INTERNAL_22157d2d_4_k_cu_b56998f56thrust24THRUST_300001_SM_1000_NS12placeholders2_7E[1];
.global .align 1 .b8 _ZN34_INTERNAL_22157d2d_4_k_cu_b56998f56thrust24THRUST_300001_SM_1000_NS12placeholders2_8E[1];
.global .align 1 .b8 _ZN34_INTERNAL_22157d2d_4_k_cu_b56998f56thrust24THRUST_300001_SM_1000_NS12placeholders2_9E[1];
.global .align 1 .b8 _ZN34_INTERNAL_22157d2d_4_k_cu_b56998f56thrust24THRUST_300001_SM_1000_NS12placeholders3_10E[1];
.global .align 1 .b8 _ZN34_INTERNAL_22157d2d_4_k_cu_b56998f56thrust24THRUST_300001_SM_1000_NS3seqE[1];
.global .align 1 .b8 _ZN34_INTERNAL_22157d2d_4_k_cu_b56998f56thrust24THRUST_300001_SM_1000_NS6deviceE[1];
.extern .shared .align 16 .b8 sh[];

.visible .entry _Z28topoCacheCoarsenSPMMKernelE1iiPKiS0_PKfPf(
	.param .u32 _Z28topoCacheCoarsenSPMMKernelE1iiPKiS0_PKfPf_param_0,
	.param .u32 _Z28topoCacheCoarsenSPMMKernelE1iiPKiS0_PKfPf_param_1,
	.param .u64 .ptr .align 1 _Z28topoCacheCoarsenSPMMKernelE1iiPKiS0_PKfPf_param_2,
	.param .u64 .ptr .align 1 _Z28topoCacheCoarsenSPMMKernelE1iiPKiS0_PKfPf_param_3,
	.param .u64 .ptr .align 1 _Z28topoCacheCoarsenSPMMKernelE1iiPKiS0_PKfPf_param_4,
	.param .u64 .ptr .align 1 _Z28topoCacheCoarsenSPMMKernelE1iiPKiS0_PKfPf_param_5
)
{
	.reg .pred 	%p<17>;
	.reg .b32 	%r<69>;
	.reg .b32 	%f<23>;
	.reg .b64 	%rd<23>;

	ld.param.u32 	%r32, [_Z28topoCacheCoarsenSPMMKernelE1iiPKiS0_PKfPf_param_0];
	ld.param.u32 	%r31, [_Z28topoCacheCoarsenSPMMKernelE1iiPKiS0_PKfPf_param_1];
	ld.param.u64 	%rd4, [_Z28topoCacheCoarsenSPMMKernelE1iiPKiS0_PKfPf_param_2];
	ld.param.u64 	%rd5, [_Z28topoCacheCoarsenSPMMKernelE1iiPKiS0_PKfPf_param_3];
	ld.param.u64 	%rd6, [_Z28topoCacheCoarsenSPMMKernelE1iiPKiS0_PKfPf_param_4];
	ld.param.u64 	%rd7, [_Z28topoCacheCoarsenSPMMKernelE1iiPKiS0_PKfPf_param_5];
	cvta.to.global.u64 	%rd1, %rd6;
	cvta.to.global.u64 	%rd2, %rd5;
	cvta.to.global.u64 	%rd3, %rd7;
	mov.u32 	%r1, %tid.y;
	shl.b32 	%r2, %r1, 5;
	mov.u32 	%r3, %tid.x;
	add.s32 	%r4, %r2, %r3;
	mov.u32 	%r33, %ntid.y;
	mov.u32 	%r34, %ctaid.x;
	mad.lo.s32 	%r5, %r33, %r34, %r1;
	setp.ge.s32 	%p1, %r5, %r32;
	@%p1 bra 	$L__BB0_21;
	cvta.to.global.u64 	%rd8, %rd4;
	mov.u32 	%r35, %ctaid.y;
	shl.b32 	%r36, %r35, 5;
	add.s32 	%r6, %r36, %r3;
	mul.wide.s32 	%rd9, %r5, 4;
	add.s64 	%rd10, %rd8, %rd9;
	ld.global.u32 	%r61, [%rd10];
	ld.global.u32 	%r8, [%rd10+4];
	add.s32 	%r62, %r61, %r3;
	mov.u32 	%r37, %nctaid.y;
	add.s32 	%r38, %r37, -1;
	setp.eq.s32 	%p2, %r35, %r38;
	@%p2 bra 	$L__BB0_10;
	setp.ge.s32 	%p3, %r61, %r8;
	mov.f32 	%f17, 0f00000000;
	@%p3 bra 	$L__BB0_9;
	shl.b32 	%r39, %r4, 2;
	mov.u32 	%r40, sh;
	add.s32 	%r10, %r40, %r39;
	mov.f32 	%f17, 0f00000000;
$L__BB0_4:
	setp.ge.s32 	%p4, %r62, %r8;
	@%p4 bra 	$L__BB0_6;
	mul.wide.s32 	%rd11, %r62, 4;
	add.s64 	%rd12, %rd2, %rd11;
	ld.global.u32 	%r41, [%rd12];
	mul.lo.s32 	%r42, %r41, %r31;
	st.shared.u32 	[%r10], %r42;
$L__BB0_6:
	bar.warp.sync 	-1;
	mov.b32 	%r63, 0;
$L__BB0_7:
	add.s32 	%r44, %r2, %r63;
	shl.b32 	%r45, %r44, 2;
	add.s32 	%r47, %r40, %r45;
	ld.shared.u32 	%r48, [%r47];
	add.s32 	%r49, %r48, %r6;
	mul.wide.s32 	%rd13, %r49, 4;
	add.s64 	%rd14, %rd1, %rd13;
	ld.global.f32 	%f12, [%rd14];
	add.f32 	%f17, %f17, %f12;
	add.s32 	%r14, %r63, 1;
	setp.lt.u32 	%p5, %r63, 31;
	add.s32 	%r50, %r14, %r61;
	setp.lt.s32 	%p6, %r50, %r8;
	and.pred  	%p7, %p5, %p6;
	mov.u32 	%r63, %r14;
	@%p7 bra 	$L__BB0_7;
	bar.warp.sync 	-1;
	add.s32 	%r61, %r61, 32;
	setp.lt.s32 	%p8, %r61, %r8;
	add.s32 	%r62, %r62, 32;
	@%p8 bra 	$L__BB0_4;
$L__BB0_9:
	mad.lo.s32 	%r51, %r31, %r5, %r6;
	mul.wide.s32 	%rd15, %r51, 4;
	add.s64 	%rd16, %rd3, %rd15;
	st.global.f32 	[%rd16], %f17;
	bra.uni 	$L__BB0_21;
$L__BB0_10:
	sub.s32 	%r17, %r31, %r6;
	setp.ge.s32 	%p9, %r61, %r8;
	mov.f32 	%f21, 0f00000000;
	@%p9 bra 	$L__BB0_19;
	shl.b32 	%r52, %r4, 2;
	mov.u32 	%r53, sh;
	add.s32 	%r18, %r53, %r52;
	shl.b32 	%r54, %r1, 7;
	add.s32 	%r19, %r53, %r54;
	mov.f32 	%f21, 0f00000000;
$L__BB0_12:
	setp.ge.s32 	%p10, %r62, %r8;
	@%p10 bra 	$L__BB0_14;
	mul.wide.s32 	%rd17, %r62, 4;
	add.s64 	%rd18, %rd2, %rd17;
	ld.global.u32 	%r55, [%rd18];
	mul.lo.s32 	%r56, %r55, %r31;
	st.shared.u32 	[%r18], %r56;
$L__BB0_14:
	bar.warp.sync 	-1;
	mov.b32 	%r68, 1;
	mov.u32 	%r66, %r19;
	mov.u32 	%r67, %r61;
$L__BB0_15:
	setp.lt.s32 	%p11, %r17, 1;
	@%p11 bra 	$L__BB0_17;
	ld.shared.u32 	%r58, [%r66];
	add.s32 	%r59, %r58, %r6;
	mul.wide.s32 	%rd19, %r59, 4;
	add.s64 	%rd20, %rd1, %rd19;
	ld.global.f32 	%f15, [%rd20];
	add.f32 	%f21, %f21, %f15;
$L__BB0_17:
	add.s32 	%r60, %r68, -1;
	setp.lt.u32 	%p12, %r60, 31;
	add.s32 	%r67, %r67, 1;
	setp.lt.s32 	%p13, %r67, %r8;
	and.pred  	%p14, %p12, %p13;
	add.s32 	%r68, %r68, 1;
	add.s32 	%r66, %r66, 4;
	@%p14 bra 	$L__BB0_15;
	bar.warp.sync 	-1;
	add.s32 	%r61, %r61, 32;
	setp.lt.s32 	%p15, %r61, %r8;
	add.s32 	%r62, %r62, 32;
	@%p15 bra 	$L__BB0_12;
$L__BB0_19:
	mad.lo.s32 	%r30, %r31, %r5, %r6;
	setp.lt.s32 	%p16, %r17, 1;
	@%p16 bra 	$L__BB0_21;
	mul.wide.s32 	%rd21, %r30, 4;
	add.s64 	%rd22, %rd3, %rd21;
	st.global.f32 	[%rd22], %f21;
$L__BB0_21:
	ret;

}
	// .globl	_Z26topoCacheCoarsenSPMMKerneliiPKiS0_PKfPf
.visible .entry _Z26topoCacheCoarsenSPMMKerneliiPKiS0_PKfPf(
	.param .u32 _Z26topoCacheCoarsenSPMMKerneliiPKiS0_PKfPf_param_0,
	.param .u32 _Z26topoCacheCoarsenSPMMKerneliiPKiS0_PKfPf_param_1,
	.param .u64 .ptr .align 1 _Z26topoCacheCoarsenSPMMKerneliiPKiS0_PKfPf_param_2,
	.param .u64 .ptr .align 1 _Z26topoCacheCoarsenSPMMKerneliiPKiS0_PKfPf_param_3,
	.param .u64 .ptr .align 1 _Z26topoCacheCoarsenSPMMKerneliiPKiS0_PKfPf_param_4,
	.param .u64 .ptr .align 1 _Z26topoCacheCoarsenSPMMKerneliiPKiS0_PKfPf_param_5
)
{
	.reg .pred 	%p<19>;
	.reg .b32 	%r<69>;
	.reg .b32 	%f<41>;
	.reg .b64 	%rd<23>;

	ld.param.u32 	%r32, [_Z26topoCacheCoarsenSPMMKerneliiPKiS0_PKfPf_param_0];
	ld.param.u32 	%r31, [_Z26topoCacheCoarsenSPMMKerneliiPKiS0_PKfPf_param_1];
	ld.param.u64 	%rd6, [_Z26topoCacheCoarsenSPMMKerneliiPKiS0_PKfPf_param_2];
	ld.param.u64 	%rd7, [_Z26topoCacheCoarsenSPMMKerneliiPKiS0_PKfPf_param_3];
	ld.param.u64 	%rd8, [_Z26topoCacheCoarsenSPMMKerneliiPKiS0_PKfPf_param_4];
	ld.param.u64 	%rd9, [_Z26topoCacheCoarsenSPMMKerneliiPKiS0_PKfPf_param_5];
	cvta.to.global.u64 	%rd1, %rd8;
	cvta.to.global.u64 	%rd2, %rd7;
	cvta.to.global.u64 	%rd3, %rd9;
	mov.u32 	%r1, %tid.y;
	shl.b32 	%r2, %r1, 5;
	mov.u32 	%r3, %tid.x;
	add.s32 	%r4, %r2, %r3;
	mov.u32 	%r33, %ntid.y;
	mov.u32 	%r34, %ctaid.x;
	mad.lo.s32 	%r5, %r33, %r34, %r1;
	setp.ge.s32 	%p1, %r5, %r32;
	@%p1 bra 	$L__BB1_23;
	cvta.to.global.u64 	%rd10, %rd6;
	mov.u32 	%r35, %ctaid.y;
	shl.b32 	%r36, %r35, 6;
	add.s32 	%r6, %r36, %r3;
	mul.wide.s32 	%rd11, %r5, 4;
	add.s64 	%rd12, %rd10, %rd11;
	ld.global.u32 	%r61, [%rd12];
	ld.global.u32 	%r8, [%rd12+4];
	add.s32 	%r62, %r61, %r3;
	mov.u32 	%r37, %nctaid.y;
	add.s32 	%r38, %r37, -1;
	setp.eq.s32 	%p2, %r35, %r38;
	@%p2 bra 	$L__BB1_10;
	setp.ge.s32 	%p3, %r61, %r8;
	mov.f32 	%f30, 0f00000000;
	mov.f32 	%f29, %f30;
	@%p3 bra 	$L__BB1_9;
	shl.b32 	%r39, %r4, 2;
	mov.u32 	%r40, sh;
	add.s32 	%r10, %r40, %r39;
	mov.f32 	%f29, 0f00000000;
	mov.f32 	%f30, %f29;
$L__BB1_4:
	setp.ge.s32 	%p4, %r62, %r8;
	@%p4 bra 	$L__BB1_6;
	mul.wide.s32 	%rd13, %r62, 4;
	add.s64 	%rd14, %rd2, %rd13;
	ld.global.u32 	%r41, [%rd14];
	mul.lo.s32 	%r42, %r41, %r31;
	st.shared.u32 	[%r10], %r42;
$L__BB1_6:
	bar.warp.sync 	-1;
	mov.b32 	%r63, 0;
$L__BB1_7:
	add.s32 	%r44, %r2, %r63;
	shl.b32 	%r45, %r44, 2;
	add.s32 	%r47, %r40, %r45;
	ld.shared.u32 	%r48, [%r47];
	add.s32 	%r49, %r48, %r6;
	mul.wide.s32 	%rd15, %r49, 4;
	add.s64 	%rd16, %rd1, %rd15;
	ld.global.f32 	%f21, [%rd16];
	add.f32 	%f30, %f30, %f21;
	ld.global.f32 	%f22, [%rd16+128];
	add.f32 	%f29, %f29, %f22;
	add.s32 	%r14, %r63, 1;
	setp.lt.u32 	%p5, %r63, 31;
	add.s32 	%r50, %r14, %r61;
	setp.lt.s32 	%p6, %r50, %r8;
	and.pred  	%p7, %p5, %p6;
	mov.u32 	%r63, %r14;
	@%p7 bra 	$L__BB1_7;
	bar.warp.sync 	-1;
	add.s32 	%r61, %r61, 32;
	setp.lt.s32 	%p8, %r61, %r8;
	add.s32 	%r62, %r62, 32;
	@%p8 bra 	$L__BB1_4;
$L__BB1_9:
	mad.lo.s32 	%r51, %r31, %r5, %r6;
	mul.wide.s32 	%rd17, %r51, 4;
	add.s64 	%rd18, %rd3, %rd17;
	st.global.f32 	[%rd18], %f30;
	st.global.f32 	[%rd18+128], %f29;
	bra.uni 	$L__BB1_23;
$L__BB1_10:
	sub.s32 	%r17, %r31, %r6;
	setp.ge.s32 	%p9, %r61, %r8;
	mov.f32 	%f36, 0f00000000;
	mov.f32 	%f35, %f36;
	@%p9 bra 	$L__BB1_20;
	shl.b32 	%r52, %r4, 2;
	mov.u32 	%r53, sh;
	add.s32 	%r18, %r53, %r52;
	shl.b32 	%r54, %r1, 7;
	add.s32 	%r19, %r53, %r54;
	mov.f32 	%f35, 0f00000000;
	mov.f32 	%f36, %f35;
$L__BB1_12:
	setp.ge.s32 	%p10, %r62, %r8;
	@%p10 bra 	$L__BB1_14;
	mul.wide.s32 	%rd19, %r62, 4;
	add.s64 	%rd20, %rd2, %rd19;
	ld.global.u32 	%r55, [%rd20];
	mul.lo.s32 	%r56, %r55, %r31;
	st.shared.u32 	[%r18], %r56;
$L__BB1_14:
	bar.warp.sync 	-1;
	mov.b32 	%r68, 1;
	mov.u32 	%r66, %r19;
	mov.u32 	%r67, %r61;
$L__BB1_15:
	setp.lt.s32 	%p11, %r17, 1;
	@%p11 bra 	$L__BB1_18;
	ld.shared.u32 	%r58, [%r66];
	setp.lt.u32 	%p12, %r17, 33;
	add.s32 	%r59, %r58, %r6;
	mul.wide.s32 	%rd21, %r59, 4;
	add.s64 	%rd4, %rd1, %rd21;
	ld.global.f32 	%f25, [%rd4];
	add.f32 	%f36, %f36, %f25;
	@%p12 bra 	$L__BB1_18;
	ld.global.f32 	%f26, [%rd4+128];
	add.f32 	%f35, %f35, %f26;
$L__BB1_18:
	add.s32 	%r60, %r68, -1;
	setp.lt.u32 	%p13, %r60, 31;
	add.s32 	%r67, %r67, 1;
	setp.lt.s32 	%p14, %r67, %r8;
	and.pred  	%p15, %p13, %p14;
	add.s32 	%r68, %r68, 1;
	add.s32 	%r66, %r66, 4;
	@%p15 bra 	$L__BB1_15;
	bar.warp.sync 	-1;
	add.s32 	%r61, %r61, 32;
	setp.lt.s32 	%p16, %r61, %r8;
	add.s32 	%r62, %r62, 32;
	@%p16 bra 	$L__BB1_12;
$L__BB1_20:
	mad.lo.s32 	%r30, %r31, %r5, %r6;
	setp.lt.s32 	%p17, %r17, 1;
	@%p17 bra 	$L__BB1_23;
	mul.wide.s32 	%rd22, %r30, 4;
	add.s64 	%rd5, %rd3, %rd22;
	st.global.f32 	[%rd5], %f36;
	setp.lt.u32 	%p18, %r17, 33;
	@%p18 bra 	$L__BB1_23;
	st.global.f32 	[%rd5+128], %f35;
$L__BB1_23:
	ret;

}
	// .globl	_Z32topoCacheCoarsenSPMMKernelFloat2iiPKiS0_PKfPf
.visible .entry _Z32topoCacheCoarsenSPMMKernelFloat2iiPKiS0_PKfPf(
	.param .u32 _Z32topoCacheCoarsenSPMMKernelFloat2iiPKiS0_PKfPf_param_0,
	.param .u32 _Z32topoCacheCoarsenSPMMKernelFloat2iiPKiS0_PKfPf_param_1,
	.param .u64 .ptr .align 1 _Z32topoCacheCoarsenSPMMKernelFloat2iiPKiS0_PKfPf_param_2,
	.param .u64 .ptr .align 1 _Z32topoCacheCoarsenSPMMKernelFloat2iiPKiS0_PKfPf_param_3,
	.param .u64 .ptr .align 1 _Z32topoCacheCoarsenSPMMKernelFloat2iiPKiS0_PKfPf_param_4,
	.param .u64 .ptr .align 1 _Z32topoCacheCoarsenSPMMKernelFloat2iiPKiS0_PKfPf_param_5
)
{
	.reg .pred 	%p<8>;
	.reg .b32 	%r<44>;
	.reg .b32 	%f<19>;
	.reg .b64 	%rd<17>;

	ld.param.u32 	%r21, [_Z32topoCacheCoarsenSPMMKernelFloat2iiPKiS0_PKfPf_param_0];
	ld.param.u32 	%r20, [_Z32topoCacheCoarsenSPMMKernelFloat2iiPKiS0_PKfPf_param_1];
	ld.param.u64 	%rd3, [_Z32topoCacheCoarsenSPMMKernelFloat2iiPKiS0_PKfPf_param_2];
	ld.param.u64 	%rd4, [_Z32topoCacheCoarsenSPMMKernelFloat2iiPKiS0_PKfPf_param_3];
	ld.param.u64 	%rd5, [_Z32topoCacheCoarsenSPMMKernelFloat2iiPKiS0_PKfPf_param_4];
	ld.param.u64 	%rd6, [_Z32topoCacheCoarsenSPMMKernelFloat2iiPKiS0_PKfPf_param_5];
	mov.u32 	%r1, %tid.y;
	mov.u32 	%r2, %tid.x;
	mov.u32 	%r22, %ntid.y;
	mov.u32 	%r23, %ctaid.x;
	mad.lo.s32 	%r3, %r22, %r23, %r1;
	setp.ge.s32 	%p1, %r3, %r21;
	@%p1 bra 	$L__BB2_9;
	cvta.to.global.u64 	%rd7, %rd3;
	mov.u32 	%r24, %ctaid.y;
	shl.b32 	%r25, %r24, 6;
	shl.b32 	%r26, %r2, 1;
	add.s32 	%r4, %r25, %r26;
	mul.wide.s32 	%rd8, %r3, 4;
	add.s64 	%rd9, %rd7, %rd8;
	ld.global.u32 	%r39, [%rd9];
	ld.global.u32 	%r6, [%rd9+4];
	setp.ge.s32 	%p2, %r39, %r6;
	mov.f32 	%f16, 0f00000000;
	mov.f32 	%f15, %f16;
	@%p2 bra 	$L__BB2_8;
	shl.b32 	%r27, %r1, 5;
	add.s32 	%r28, %r27, %r2;
	shl.b32 	%r29, %r28, 2;
	mov.u32 	%r30, sh;
	add.s32 	%r7, %r30, %r29;
	shl.b32 	%r31, %r1, 7;
	add.s32 	%r8, %r30, %r31;
	cvta.to.global.u64 	%rd1, %rd4;
	cvta.to.global.u64 	%rd2, %rd5;
	add.s32 	%r40, %r39, %r2;
	mov.f32 	%f15, 0f00000000;
	mov.f32 	%f16, %f15;
$L__BB2_3:
	setp.ge.s32 	%p3, %r40, %r6;
	@%p3 bra 	$L__BB2_5;
	mul.wide.s32 	%rd10, %r40, 4;
	add.s64 	%rd11, %rd1, %rd10;
	ld.global.u32 	%r32, [%rd11];
	mul.lo.s32 	%r33, %r32, %r20;
	st.shared.u32 	[%r7], %r33;
$L__BB2_5:
	bar.warp.sync 	-1;
	mov.b32 	%r43, 1;
	mov.u32 	%r41, %r8;
	mov.u32 	%r42, %r39;
$L__BB2_6:
	add.s32 	%r35, %r43, -1;
	ld.shared.u32 	%r36, [%r41];
	add.s32 	%r37, %r36, %r4;
	mul.wide.s32 	%rd12, %r37, 4;
	add.s64 	%rd13, %rd2, %rd12;
	ld.global.v2.f32 	{%f11, %f12}, [%rd13];
	add.f32 	%f15, %f15, %f11;
	add.f32 	%f16, %f16, %f12;
	setp.lt.u32 	%p4, %r35, 31;
	add.s32 	%r42, %r42, 1;
	setp.lt.s32 	%p5, %r42, %r6;
	and.pred  	%p6, %p4, %p5;
	add.s32 	%r43, %r43, 1;
	add.s32 	%r41, %r41, 4;
	@%p6 bra 	$L__BB2_6;
	bar.warp.sync 	-1;
	add.s32 	%r39, %r39, 32;
	setp.lt.s32 	%p7, %r39, %r6;
	add.s32 	%r40, %r40, 32;
	@%p7 bra 	$L__BB2_3;
$L__BB2_8:
	mad.lo.s32 	%r38, %r20, %r3, %r4;
	cvta.to.global.u64 	%rd14, %rd6;
	mul.wide.s32 	%rd15, %r38, 4;
	add.s64 	%rd16, %rd14, %rd15;
	st.global.v2.f32 	[%rd16], {%f15, %f16};
$L__BB2_9:
	ret;

}
	// .globl	_Z32topoCacheCoarsenSPMMKernelFloat4iiPKiS0_PKfPf
.visible .entry _Z32topoCacheCoarsenSPMMKernelFloat4iiPKiS0_PKfPf(
	.param .u32 _Z32topoCacheCoarsenSPMMKernelFloat4iiPKiS0_PKfPf_param_0,
	.param .u32 _Z32topoCacheCoarsenSPMMKernelFloat4iiPKiS0_PKfPf_param_1,
	.param .u64 .ptr .align 1 _Z32topoCacheCoarsenSPMMKernelFloat4iiPKiS0_PKfPf_param_2,
	.param .u64 .ptr .align 1 _Z32topoCacheCoarsenSPMMKernelFloat4iiPKiS0_PKfPf_param_3,
	.param .u64 .ptr .align 1 _Z32topoCacheCoarsenSPMMKernelFloat4iiPKiS0_PKfPf_param_4,
	.param .u64 .ptr .align 1 _Z32topoCacheCoarsenSPMMKernelFloat4iiPKiS0_PKfPf_param_5
)
{
	.reg .pred 	%p<8>;
	.reg .b32 	%r<44>;
	.reg .b32 	%f<35>;
	.reg .b64 	%rd<17>;

	ld.param.u32 	%r21, [_Z32topoCacheCoarsenSPMMKernelFloat4iiPKiS0_PKfPf_param_0];
	ld.param.u32 	%r20, [_Z32topoCacheCoarsenSPMMKernelFloat4iiPKiS0_PKfPf_param_1];
	ld.param.u64 	%rd3, [_Z32topoCacheCoarsenSPMMKernelFloat4iiPKiS0_PKfPf_param_2];
	ld.param.u64 	%rd4, [_Z32topoCacheCoarsenSPMMKernelFloat4iiPKiS0_PKfPf_param_3];
	ld.param.u64 	%rd5, [_Z32topoCacheCoarsenSPMMKernelFloat4iiPKiS0_PKfPf_param_4];
	ld.param.u64 	%rd6, [_Z32topoCacheCoarsenSPMMKernelFloat4iiPKiS0_PKfPf_param_5];
	mov.u32 	%r1, %tid.y;
	mov.u32 	%r2, %tid.x;
	mov.u32 	%r22, %ntid.y;
	mov.u32 	%r23, %ctaid.x;
	mad.lo.s32 	%r3, %r22, %r23, %r1;
	setp.ge.s32 	%p1, %r3, %r21;
	@%p1 bra 	$L__BB3_9;
	cvta.to.global.u64 	%rd7, %rd3;
	mov.u32 	%r24, %ctaid.y;
	shl.b32 	%r25, %r24, 7;
	shl.b32 	%r26, %r2, 2;
	add.s32 	%r4, %r25, %r26;
	mul.wide.s32 	%rd8, %r3, 4;
	add.s64 	%rd9, %rd7, %rd8;
	ld.global.u32 	%r39, [%rd9];
	ld.global.u32 	%r6, [%rd9+4];
	setp.ge.s32 	%p2, %r39, %r6;
	mov.f32 	%f30, 0f00000000;
	mov.f32 	%f29, %f30;
	mov.f32 	%f28, %f30;
	mov.f32 	%f27, %f30;
	@%p2 bra 	$L__BB3_8;
	shl.b32 	%r27, %r1, 5;
	add.s32 	%r28, %r27, %r2;
	shl.b32 	%r29, %r28, 2;
	mov.u32 	%r30, sh;
	add.s32 	%r7, %r30, %r29;
	shl.b32 	%r31, %r1, 7;
	add.s32 	%r8, %r30, %r31;
	cvta.to.global.u64 	%rd1, %rd4;
	cvta.to.global.u64 	%rd2, %rd5;
	add.s32 	%r40, %r39, %r2;
	mov.f32 	%f27, 0f00000000;
	mov.f32 	%f28, %f27;
	mov.f32 	%f29, %f27;
	mov.f32 	%f30, %f27;
$L__BB3_3:
	setp.ge.s32 	%p3, %r40, %r6;
	@%p3 bra 	$L__BB3_5;
	mul.wide.s32 	%rd10, %r40, 4;
	add.s64 	%rd11, %rd1, %rd10;
	ld.global.u32 	%r32, [%rd11];
	mul.lo.s32 	%r33, %r32, %r20;
	st.shared.u32 	[%r7], %r33;
$L__BB3_5:
	bar.warp.sync 	-1;
	mov.b32 	%r43, 1;
	mov.u32 	%r41, %r8;
	mov.u32 	%r42, %r39;
$L__BB3_6:
	add.s32 	%r35, %r43, -1;
	ld.shared.u32 	%r36, [%r41];
	add.s32 	%r37, %r36, %r4;
	mul.wide.s32 	%rd12, %r37, 4;
	add.s64 	%rd13, %rd2, %rd12;
	ld.global.v4.f32 	{%f19, %f20, %f21, %f22}, [%rd13];
	add.f32 	%f27, %f27, %f19;
	add.f32 	%f28, %f28, %f20;
	add.f32 	%f29, %f29, %f21;
	add.f32 	%f30, %f30, %f22;
	setp.lt.u32 	%p4, %r35, 31;
	add.s32 	%r42, %r42, 1;
	setp.lt.s32 	%p5, %r42, %r6;
	and.pred  	%p6, %p4, %p5;
	add.s32 	%r43, %r43, 1;
	add.s32 	%r41, %r41, 4;
	@%p6 bra 	$L__BB3_6;
	bar.warp.sync 	-1;
	add.s32 	%r39, %r39, 32;
	setp.lt.s32 	%p7, %r39, %r6;
	add.s32 	%r40, %r40, 32;
	@%p7 bra 	$L__BB3_3;
$L__BB3_8:
	mad.lo.s32 	%r38, %r20, %r3, %r4;
	cvta.to.global.u64 	%rd14, %rd6;
	mul.wide.s32 	%rd15, %r38, 4;
	add.s64 	%rd16, %rd14, %rd15;
	st.global.v4.f32 	[%rd16], {%f27, %f28, %f29, %f30};
$L__BB3_9:
	ret;

}
	// .globl	_Z28topoCacheCoarsenSPMMKernelE4iiPKiS0_PKfPf
.visible .entry _Z28topoCacheCoarsenSPMMKernelE4iiPKiS0_PKfPf(
	.param .u32 _Z28topoCacheCoarsenSPMMKernelE4iiPKiS0_PKfPf_param_0,
	.param .u32 _Z28topoCacheCoarsenSPMMKernelE4iiPKiS0_PKfPf_param_1,
	.param .u64 .ptr .align 1 _Z28topoCacheCoarsenSPMMKernelE4iiPKiS0_PKfPf_param_2,
	.param .u64 .ptr .align 1 _Z28topoCacheCoarsenSPMMKernelE4iiPKiS0_PKfPf_param_3,
	.param .u64 .ptr .align 1 _Z28topoCacheCoarsenSPMMKernelE4iiPKiS0_PKfPf_param_4,
	.param .u64 .ptr .align 1 _Z28topoCacheCoarsenSPMMKernelE4iiPKiS0_PKfPf_param_5
)
{
	.reg .pred 	%p<8>;
	.reg .b32 	%r<43>;
	.reg .b32 	%f<35>;
	.reg .b64 	%rd<17>;

	ld.param.u32 	%r21, [_Z28topoCacheCoarsenSPMMKernelE4iiPKiS0_PKfPf_param_0];
	ld.param.u32 	%r20, [_Z28topoCacheCoarsenSPMMKernelE4iiPKiS0_PKfPf_param_1];
	ld.param.u64 	%rd3, [_Z28topoCacheCoarsenSPMMKernelE4iiPKiS0_PKfPf_param_2];
	ld.param.u64 	%rd4, [_Z28topoCacheCoarsenSPMMKernelE4iiPKiS0_PKfPf_param_3];
	ld.param.u64 	%rd5, [_Z28topoCacheCoarsenSPMMKernelE4iiPKiS0_PKfPf_param_4];
	ld.param.u64 	%rd6, [_Z28topoCacheCoarsenSPMMKernelE4iiPKiS0_PKfPf_param_5];
	mov.u32 	%r1, %tid.y;
	mov.u32 	%r2, %tid.x;
	mov.u32 	%r22, %ntid.y;
	mov.u32 	%r23, %ctaid.x;
	mad.lo.s32 	%r3, %r22, %r23, %r1;
	setp.ge.s32 	%p1, %r3, %r21;
	@%p1 bra 	$L__BB4_9;
	cvta.to.global.u64 	%rd7, %rd3;
	mov.u32 	%r24, %ctaid.y;
	shl.b32 	%r25, %r24, 7;
	add.s32 	%r4, %r25, %r2;
	mul.wide.s32 	%rd8, %r3, 4;
	add.s64 	%rd9, %rd7, %rd8;
	ld.global.u32 	%r38, [%rd9];
	ld.global.u32 	%r6, [%rd9+4];
	setp.ge.s32 	%p2, %r38, %r6;
	mov.f32 	%f30, 0f00000000;
	mov.f32 	%f29, %f30;
	mov.f32 	%f28, %f30;
	mov.f32 	%f27, %f30;
	@%p2 bra 	$L__BB4_8;
	shl.b32 	%r26, %r1, 5;
	add.s32 	%r27, %r26, %r2;
	shl.b32 	%r28, %r27, 2;
	mov.u32 	%r29, sh;
	add.s32 	%r7, %r29, %r28;
	shl.b32 	%r30, %r1, 7;
	add.s32 	%r8, %r29, %r30;
	cvta.to.global.u64 	%rd1, %rd4;
	cvta.to.global.u64 	%rd2, %rd5;
	add.s32 	%r39, %r38, %r2;
	mov.f32 	%f27, 0f00000000;
	mov.f32 	%f28, %f27;
	mov.f32 	%f29, %f27;
	mov.f32 	%f30, %f27;
$L__BB4_3:
	setp.ge.s32 	%p3, %r39, %r6;
	@%p3 bra 	$L__BB4_5;
	mul.wide.s32 	%rd10, %r39, 4;
	add.s64 	%rd11, %rd1, %rd10;
	ld.global.u32 	%r31, [%rd11];
	mul.lo.s32 	%r32, %r31, %r20;
	st.shared.u32 	[%r7], %r32;
$L__BB4_5:
	bar.warp.sync 	-1;
	mov.b32 	%r42, 1;
	mov.u32 	%r40, %r8;
	mov.u32 	%r41, %r38;
$L__BB4_6:
	add.s32 	%r34, %r42, -1;
	ld.shared.u32 	%r35, [%r40];
	add.s32 	%r36, %r35, %r4;
	mul.wide.s32 	%rd12, %r36, 4;
	add.s64 	%rd13, %rd2, %rd12;
	ld.global.f32 	%f19, [%rd13];
	add.f32 	%f30, %f30, %f19;
	ld.global.f32 	%f20, [%rd13+128];
	add.f32 	%f29, %f29, %f20;
	ld.global.f32 	%f21, [%rd13+256];
	add.f32 	%f28, %f28, %f21;
	ld.global.f32 	%f22, [%rd13+384];
	add.f32 	%f27, %f27, %f22;
	setp.lt.u32 	%p4, %r34, 31;
	add.s32 	%r41, %r41, 1;
	setp.lt.s32 	%p5, %r41, %r6;
	and.pred  	%p6, %p4, %p5;
	add.s32 	%r42, %r42, 1;
	add.s32 	%r40, %r40, 4;
	@%p6 bra 	$L__BB4_6;
	bar.warp.sync 	-1;
	add.s32 	%r38, %r38, 32;
	setp.lt.s32 	%p7, %r38, %r6;
	add.s32 	%r39, %r39, 32;
	@%p7 bra 	$L__BB4_3;
$L__BB4_8:
	mad.lo.s32 	%r37, %r20, %r3, %r4;
	cvta.to.global.u64 	%rd14, %rd6;
	mul.wide.s32 	%rd15, %r37, 4;
	add.s64 	%rd16, %rd14, %rd15;
	st.global.f32 	[%rd16], %f30;
	st.global.f32 	[%rd16+128], %f29;
	st.global.f32 	[%rd16+256], %f28;
	st.global.f32 	[%rd16+384], %f27;
$L__BB4_9:
	ret;

}
	// .globl	_ZN3cub18CUB_300001_SM_10006detail11EmptyKernelIvEEvv
.visible .entry _ZN3cub18CUB_300001_SM_10006detail11EmptyKernelIvEEvv()
{


	ret;

}


// ===== COMPILED SASS (sm_100) =====

	.target	sm_100

	.elftype	@"ET_EXEC"


//--------------------- .note.nv.tkinfo           --------------------------
	.section	.note.nv.tkinfo,"",@"SHT_NOTE"
	.sectionflags	@"SHF_NOTE_NV_TKINFO"
	.tkinfo
        /*0018*/ 	.word	0x00000002
        /*0030*/ 	.string	""
        /*0030*/ 	.string	"ptxas"
        /*0030*/ 	.string	"Cuda compilation tools, release 13.0, V13.0.88"
        /*0030*/ 	.string	"Build cuda_13.0.r13.0/compiler.36424714_0"
        /*0030*/ 	.string	"-arch sm_100 -m 64 "



//--------------------- .note.nv.cuinfo           --------------------------
	.section	.note.nv.cuinfo,"",@"SHT_NOTE"
	.sectionflags	@"SHF_NOTE_NV_CUINFO"
        /*0018*/ 	.short	0x0002
        /*001a*/ 	.short	0x0064
        /*001c*/ 	.short	0x0082
	.zero		2


//--------------------- .nv.info                  --------------------------
	.section	.nv.info,"",@"SHT_CUDA_INFO"
	.align	4


	//----- nvinfo : EIATTR_REGCOUNT
	.align		4
        /*0000*/ 	.byte	0x04, 0x2f
        /*0002*/ 	.short	(.L_46 - .L_45)
	.align		4
.L_45:
        /*0004*/ 	.word	index@(_Z28topoCacheCoarsenSPMMKernelE1iiPKiS0_PKfPf)
        /*0008*/ 	.word	0x00000014


	//----- nvinfo : EIATTR_FRAME_SIZE
	.align		4
.L_46:
        /*000c*/ 	.byte	0x04, 0x11
        /*000e*/ 	.short	(.L_48 - .L_47)
	.align		4
.L_47:
        /*0010*/ 	.word	index@(_Z28topoCacheCoarsenSPMMKernelE1iiPKiS0_PKfPf)
        /*0014*/ 	.word	0x00000000


	//----- nvinfo : EIATTR_REGCOUNT
	.align		4
.L_48:
        /*0018*/ 	.byte	0x04, 0x2f
        /*001a*/ 	.short	(.L_50 - .L_49)
	.align		4
.L_49:
        /*001c*/ 	.word	index@(_Z26topoCacheCoarsenSPMMKerneliiPKiS0_PKfPf)
        /*0020*/ 	.word	0x00000017


	//----- nvinfo : EIATTR_FRAME_SIZE
	.align		4
.L_50:
        /*0024*/ 	.byte	0x04, 0x11
        /*0026*/ 	.short	(.L_52 - .L_51)
	.align		4
.L_51:
        /*0028*/ 	.word	index@(_Z26topoCacheCoarsenSPMMKerneliiPKiS0_PKfPf)
        /*002c*/ 	.word	0x00000000


	//----- nvinfo : EIATTR_REGCOUNT
	.align		4
.L_52:
        /*0030*/ 	.byte	0x04, 0x2f
        /*0032*/ 	.short	(.L_54 - .L_53)
	.align		4
.L_53:
        /*0034*/ 	.word	index@(_Z32topoCacheCoarsenSPMMKernelFloat2iiPKiS0_PKfPf)
        /*0038*/ 	.word	0x00000014


	//----- nvinfo : EIATTR_FRAME_SIZE
	.align		4
.L_54:
        /*003c*/ 	.byte	0x04, 0x11
        /*003e*/ 	.short	(.L_56 - .L_55)
	.align		4
.L_55:
        /*0040*/ 	.word	index@(_Z32topoCacheCoarsenSPMMKernelFloat2iiPKiS0_PKfPf)
        /*0044*/ 	.word	0x00000000


	//----- nvinfo : EIATTR_REGCOUNT
	.align		4
.L_56:
        /*0048*/ 	.byte	0x04, 0x2f
        /*004a*/ 	.short	(.L_58 - .L_57)
	.align		4
.L_57:
        /*004c*/ 	.word	index@(_Z32topoCacheCoarsenSPMMKernelFloat4iiPKiS0_PKfPf)
        /*0050*/ 	.word	0x00000018


	//----- nvinfo : EIATTR_FRAME_SIZE
	.align		4
.L_58:
        /*0054*/ 	.byte	0x04, 0x11
        /*0056*/ 	.short	(.L_60 - .L_59)
	.align		4
.L_59:
        /*0058*/ 	.word	index@(_Z32topoCacheCoarsenSPMMKernelFloat4iiPKiS0_PKfPf)
        /*005c*/ 	.word	0x00000000


	//----- nvinfo : EIATTR_REGCOUNT
	.align		4
.L_60:
        /*0060*/ 	.byte	0x04, 0x2f
        /*0062*/ 	.short	(.L_62 - .L_61)
	.align		4
.L_61:
        /*0064*/ 	.word	index@(_Z28topoCacheCoarsenSPMMKernelE4iiPKiS0_PKfPf)
        /*0068*/ 	.word	0x0000001a


	//----- nvinfo : EIATTR_FRAME_SIZE
	.align		4
.L_62:
        /*006c*/ 	.byte	0x04, 0x11
        /*006e*/ 	.short	(.L_64 - .L_63)
	.align		4
.L_63:
        /*0070*/ 	.word	index@(_Z28topoCacheCoarsenSPMMKernelE4iiPKiS0_PKfPf)
        /*0074*/ 	.word	0x00000000


	//----- nvinfo : EIATTR_REGCOUNT
	.align		4
.L_64:
        /*0078*/ 	.byte	0x04, 0x2f
        /*007a*/ 	.short	(.L_66 - .L_65)
	.align		4
.L_65:
        /*007c*/ 	.word	index@(_ZN3cub18CUB_300001_SM_10006detail11EmptyKernelIvEEvv)
        /*0080*/ 	.word	0x00000004


	//----- nvinfo : EIATTR_FRAME_SIZE
	.align		4
.L_66:
        /*0084*/ 	.byte	0x04, 0x11
        /*0086*/ 	.short	(.L_68 - .L_67)
	.align		4
.L_67:
        /*0088*/ 	.word	index@(_ZN3cub18CUB_300001_SM_10006detail11EmptyKernelIvEEvv)
        /*008c*/ 	.word	0x00000000


	//----- nvinfo : EIATTR_MIN_STACK_SIZE
	.align		4
.L_68:
        /*0090*/ 	.byte	0x04, 0x12
        /*0092*/ 	.short	(.L_70 - .L_69)
	.align		4
.L_69:
        /*0094*/ 	.word	index@(_ZN3cub18CUB_300001_SM_10006detail11EmptyKernelIvEEvv)
        /*0098*/ 	.word	0x00000000


	//----- nvinfo : EIATTR_MIN_STACK_SIZE
	.align		4
.L_70:
        /*009c*/ 	.byte	0x04, 0x12
        /*009e*/ 	.short	(.L_72 - .L_71)
	.align		4
.L_71:
        /*00a0*/ 	.word	index@(_Z28topoCacheCoarsenSPMMKernelE4iiPKiS0_PKfPf)
        /*00a4*/ 	.word	0x00000000


	//----- nvinfo : EIATTR_MIN_STACK_SIZE
	.align		4
.L_72:
        /*00a8*/ 	.byte	0x04, 0x12
        /*00aa*/ 	.short	(.L_74 - .L_73)
	.align		4
.L_73:
        /*00ac*/ 	.word	index@(_Z32topoCacheCoarsenSPMMKernelFloat4iiPKiS0_PKfPf)
        /*00b0*/ 	.word	0x00000000


	//----- nvinfo : EIATTR_MIN_STACK_SIZE
	.align		4
.L_74:
        /*00b4*/ 	.byte	0x04, 0x12
        /*00b6*/ 	.short	(.L_76 - .L_75)
	.align		4
.L_75:
        /*00b8*/ 	.word	index@(_Z32topoCacheCoarsenSPMMKernelFloat2iiPKiS0_PKfPf)
        /*00bc*/ 	.word	0x00000000


	//----- nvinfo : EIATTR_MIN_STACK_SIZE
	.align		4
.L_76:
        /*00c0*/ 	.byte	0x04, 0x12
        /*00c2*/ 	.short	(.L_78 - .L_77)
	.align		4
.L_77:
        /*00c4*/ 	.word	index@(_Z26topoCacheCoarsenSPMMKerneliiPKiS0_PKfPf)
        /*00c8*/ 	.word	0x00000000


	//----- nvinfo : EIATTR_MIN_STACK_SIZE
	.align		4
.L_78:
        /*00cc*/ 	.byte	0x04, 0x12
        /*00ce*/ 	.short	(.L_80 - .L_79)
	.align		4
.L_79:
        /*00d0*/ 	.word	index@(_Z28topoCacheCoarsenSPMMKernelE1iiPKiS0_PKfPf)
        /*00d4*/ 	.word	0x00000000
.L_80:


//--------------------- .nv.compat                --------------------------
	.section	.nv.compat,"",@"SHT_CUDA_COMPAT_INFO"
	.align	4
        /*0000*/ 	.byte	0x02, 0x09, 0x00, 0x00, 0x02, 0x02, 0x01, 0x00, 0x02, 0x05, 0x05, 0x00, 0x03, 0x07, 0x01, 0x01
        /*0010*/ 	.byte	0x02, 0x03, 0x00, 0x00, 0x02, 0x06, 0x01, 0x00, 0x04, 0x0b, 0x08, 0x00, 0x09, 0x00, 0x00, 0x00
        /*0020*/ 	.byte	0x00, 0x00, 0x00, 0x00


//--------------------- .nv.info._ZN3cub18CUB_300001_SM_10006detail11EmptyKernelIvEEvv --------------------------
	.section	.nv.info._ZN3cub18CUB_300001_SM_10006detail11EmptyKernelIvEEvv,"",@"SHT_CUDA_INFO"
	.sectionflags	@""
	.align	4


	//----- nvinfo : EIATTR_CUDA_API_VERSION
	.align		4
        /*0000*/ 	.byte	0x04, 0x37
        /*0002*/ 	.short	(.L_82 - .L_81)
.L_81:
        /*0004*/ 	.word	0x00000082


	//----- nvinfo : EIATTR_SPARSE_MMA_MASK
	.align		4
.L_82:
        /*0008*/ 	.byte	0x03, 0x50
        /*000a*/ 	.short	0x0000


	//----- nvinfo : EIATTR_MAXREG_COUNT
	.align		4
        /*000c*/ 	.byte	0x03, 0x1b
        /*000e*/ 	.short	0x00ff


	//----- nvinfo : EIATTR_MERCURY_ISA_VERSION
	.align		4
        /*0010*/ 	.byte	0x03, 0x5f
        /*0012*/ 	.short	0x0101


	//----- nvinfo : EIATTR_VRC_CTA_INIT_COUNT
	.align		4
        /*0014*/ 	.byte	0x02, 0x4a
	.zero		1
	.zero		1


	//----- nvinfo : EIATTR_EXIT_INSTR_OFFSETS
	.align		4
        /*0018*/ 	.byte	0x04, 0x1c
        /*001a*/ 	.short	(.L_84 - .L_83)


	//   ....[0]....
.L_83:
        /*001c*/ 	.word	0x00000010


	//----- nvinfo : EIATTR_SW_WAR
	.align		4
.L_84:
        /*0020*/ 	.byte	0x04, 0x36
        /*0022*/ 	.short	(.L_86 - .L_85)
.L_85:
        /*0024*/ 	.word	0x00000008
.L_86:


//--------------------- .nv.info._Z28topoCacheCoarsenSPMMKernelE4iiPKiS0_PKfPf --------------------------
	.section	.nv.info._Z28topoCacheCoarsenSPMMKernelE4iiPKiS0_PKfPf,"",@"SHT_CUDA_INFO"
	.sectionflags	@""
	.align	4


	//----- nvinfo : EIATTR_CUDA_API_VERSION
	.align		4
        /*0000*/ 	.byte	0x04, 0x37
        /*0002*/ 	.short	(.L_88 - .L_87)
.L_87:
        /*0004*/ 	.word	0x00000082


	//----- nvinfo : EIATTR_KPARAM_INFO
	.align		4
.L_88:
        /*0008*/ 	.byte	0x04, 0x17
        /*000a*/ 	.short	(.L_90 - .L_89)
.L_89:
        /*000c*/ 	.word	0x00000000
        /*0010*/ 	.short	0x0005
        /*0012*/ 	.short	0x0020
        /*0014*/ 	.byte	0x00, 0xf5, 0x21, 0x00


	//----- nvinfo : EIATTR_KPARAM_INFO
	.align		4
.L_90:
        /*0018*/ 	.byte	0x04, 0x17
        /*001a*/ 	.short	(.L_92 - .L_91)
.L_91:
        /*001c*/ 	.word	0x00000000
        /*0020*/ 	.short	0x0004
        /*0022*/ 	.short	0x0018
        /*0024*/ 	.byte	0x00, 0xf5, 0x21, 0x00


	//----- nvinfo : EIATTR_KPARAM_INFO
	.align		4
.L_92:
        /*0028*/ 	.byte	0x04, 0x17
        /*002a*/ 	.short	(.L_94 - .L_93)
.L_93:
        /*002c*/ 	.word	0x00000000
        /*0030*/ 	.short	0x0003
        /*0032*/ 	.short	0x0010
        /*0034*/ 	.byte	0x00, 0xf5, 0x21, 0x00


	//----- nvinfo : EIATTR_KPARAM_INFO
	.align		4
.L_94:
        /*0038*/ 	.byte	0x04, 0x17
        /*003a*/ 	.short	(.L_96 - .L_95)
.L_95:
        /*003c*/ 	.word	0x00000000
        /*0040*/ 	.short	0x0002
        /*0042*/ 	.short	0x0008
        /*0044*/ 	.byte	0x00, 0xf5, 0x21, 0x00


	//----- nvinfo : EIATTR_KPARAM_INFO
	.align		4
.L_96:
        /*0048*/ 	.byte	0x04, 0x17
        /*004a*/ 	.short	(.L_98 - .L_97)
.L_97:
        /*004c*/ 	.word	0x00000000
        /*0050*/ 	.short	0x0001
        /*0052*/ 	.short	0x0004
        /*0054*/ 	.byte	0x00, 0xf0, 0x11, 0x00


	//----- nvinfo : EIATTR_KPARAM_INFO
	.align		4
.L_98:
        /*0058*/ 	.byte	0x04, 0x17
        /*005a*/ 	.short	(.L_100 - .L_99)
.L_99:
        /*005c*/ 	.word	0x00000000
        /*0060*/ 	.short	0x0000
        /*0062*/ 	.short	0x0000
        /*0064*/ 	.byte	0x00, 0xf0, 0x11, 0x00


	//----- nvinfo : EIATTR_SPARSE_MMA_MASK
	.align		4
.L_100:
        /*0068*/ 	.byte	0x03, 0x50
        /*006a*/ 	.short	0x0000


	//----- nvinfo : EIATTR_MAXREG_COUNT
	.align		4
        /*006c*/ 	.byte	0x03, 0x1b
        /*006e*/ 	.short	0x00ff


	//----- nvinfo : EIATTR_MERCURY_ISA_VERSION
	.align		4
        /*0070*/ 	.byte	0x03, 0x5f
        /*0072*/ 	.short	0x0101


	//----- nvinfo : EIATTR_COOP_GROUP_MASK_REGIDS
	.align		4
        /*0074*/ 	.byte	0x04, 0x29
        /*0076*/ 	.short	(.L_102 - .L_101)


	//   ....[0]....
.L_101:
        /*0078*/ 	.word	0xffffffff


	//   ....[1]....
        /*007c*/ 	.word	0xffffffff


	//   ....[2]....
        /*0080*/ 	.word	0x05000002


	//   ....[3]....
        /*0084*/ 	.word	0x05000002


	//----- nvinfo : EIATTR_COOP_GROUP_INSTR_OFFSETS
	.align		4
.L_102:
        /*0088*/ 	.byte	0x04, 0x28
        /*008a*/ 	.short	(.L_104 - .L_103)


	//   ....[0]....
.L_103:
        /*008c*/ 	.word	0x00000270


	//   ....[1]....
        /*0090*/ 	.word	0x00000420


	//   ....[2]....
        /*0094*/ 	.word	0x00000540


	//   ....[3]....
        /*0098*/ 	.word	0x000005b0


	//----- nvinfo : EIATTR_VRC_CTA_INIT_COUNT
	.align		4
.L_104:
        /*009c*/ 	.byte	0x02, 0x4a
	.zero		1
	.zero		1


	//----- nvinfo : EIATTR_EXIT_INSTR_OFFSETS
	.align		4
        /*00a0*/ 	.byte	0x04, 0x1c
        /*00a2*/ 	.short	(.L_106 - .L_105)


	//   ....[0]....
.L_105:
        /*00a4*/ 	.word	0x00000070


	//   ....[1]....
        /*00a8*/ 	.word	0x00000500


	//----- nvinfo : EIATTR_CRS_STACK_SIZE
	.align		4
.L_106:
        /*00ac*/ 	.byte	0x04, 0x1e
        /*00ae*/ 	.short	(.L_108 - .L_107)
.L_107:
        /*00b0*/ 	.word	0x00000000


	//----- nvinfo : EIATTR_CBANK_PARAM_SIZE
	.align		4
.L_108:
        /*00b4*/ 	.byte	0x03, 0x19
        /*00b6*/ 	.short	0x0028


	//----- nvinfo : EIATTR_PARAM_CBANK
	.align		4
        /*00b8*/ 	.byte	0x04, 0x0a
        /*00ba*/ 	.short	(.L_110 - .L_109)
	.align		4
.L_109:
        /*00bc*/ 	.word	index@(.nv.constant0._Z28topoCacheCoarsenSPMMKernelE4iiPKiS0_PKfPf)
        /*00c0*/ 	.short	0x0380
        /*00c2*/ 	.short	0x0028


	//----- nvinfo : EIATTR_SW_WAR
	.align		4
.L_110:
        /*00c4*/ 	.byte	0x04, 0x36
        /*00c6*/ 	.short	(.L_112 - .L_111)
.L_111:
        /*00c8*/ 	.word	0x00000008
.L_112:


//--------------------- .nv.info._Z32topoCacheCoarsenSPMMKernelFloat4iiPKiS0_PKfPf --------------------------
	.section	.nv.info._Z32topoCacheCoarsenSPMMKernelFloat4iiPKiS0_PKfPf,"",@"SHT_CUDA_INFO"
	.sectionflags	@""
	.align	4


	//----- nvinfo : EIATTR_CUDA_API_VERSION
	.align		4
        /*0000*/ 	.byte	0x04, 0x37
        /*0002*/ 	.short	(.L_114 - .L_113)
.L_113:
        /*0004*/ 	.word	0x00000082


	//----- nvinfo : EIATTR_KPARAM_INFO
	.align		4
.L_114:
        /*0008*/ 	.byte	0x04, 0x17
        /*000a*/ 	.short	(.L_116 - .L_115)
.L_115:
        /*000c*/ 	.word	0x00000000
        /*0010*/ 	.short	0x0005
        /*0012*/ 	.short	0x0020
        /*0014*/ 	.byte	0x00, 0xf5, 0x21, 0x00


	//----- nvinfo : EIATTR_KPARAM_INFO
	.align		4
.L_116:
        /*0018*/ 	.byte	0x04, 0x17
        /*001a*/ 	.short	(.L_118 - .L_117)
.L_117:
        /*001c*/ 	.word	0x00000000
        /*0020*/ 	.short	0x0004
        /*0022*/ 	.short	0x0018
        /*0024*/ 	.byte	0x00, 0xf5, 0x21, 0x00


	//----- nvinfo : EIATTR_KPARAM_INFO
	.align		4
.L_118:
        /*0028*/ 	.byte	0x04, 0x17
        /*002a*/ 	.short	(.L_120 - .L_119)
.L_119:
        /*002c*/ 	.word	0x00000000
        /*0030*/ 	.short	0x0003
        /*0032*/ 	.short	0x0010
        /*0034*/ 	.byte	0x00, 0xf5, 0x21, 0x00


	//----- nvinfo : EIATTR_KPARAM_INFO
	.align		4
.L_120:
        /*0038*/ 	.byte	0x04, 0x17
        /*003a*/ 	.short	(.L_122 - .L_121)
.L_121:
        /*003c*/ 	.word	0x00000000
        /*0040*/ 	.short	0x0002
        /*0042*/ 	.short	0x0008
        /*0044*/ 	.byte	0x00, 0xf5, 0x21, 0x00


	//----- nvinfo : EIATTR_KPARAM_INFO
	.align		4
.L_122:
        /*0048*/ 	.byte	0x04, 0x17
        /*004a*/ 	.short	(.L_124 - .L_123)
.L_123:
        /*004c*/ 	.word	0x00000000
        /*0050*/ 	.short	0x0001
        /*0052*/ 	.short	0x0004
        /*0054*/ 	.byte	0x00, 0xf0, 0x11, 0x00


	//----- nvinfo : EIATTR_KPARAM_INFO
	.align		4
.L_124:
        /*0058*/ 	.byte	0x04, 0x17
        /*005a*/ 	.short	(.L_126 - .L_125)
.L_125:
        /*005c*/ 	.word	0x00000000
        /*0060*/ 	.short	0x0000
        /*0062*/ 	.short	0x0000
        /*0064*/ 	.byte	0x00, 0xf0, 0x11, 0x00


	//----- nvinfo : EIATTR_SPARSE_MMA_MASK
	.align		4
.L_126:
        /*0068*/ 	.byte	0x03, 0x50
        /*006a*/ 	.short	0x0000


	//----- nvinfo : EIATTR_MAXREG_COUNT
	.align		4
        /*006c*/ 	.byte	0x03, 0x1b
        /*006e*/ 	.short	0x00ff


	//----- nvinfo : EIATTR_MERCURY_ISA_VERSION
	.align		4
        /*0070*/ 	.byte	0x03, 0x5f
        /*0072*/ 	.short	0x0101


	//----- nvinfo : EIATTR_COOP_GROUP_MASK_REGIDS
	.align		4
        /*0074*/ 	.byte	0x04, 0x29
        /*0076*/ 	.short	(.L_128 - .L_127)


	//   ....[0]....
.L_127:
        /*0078*/ 	.word	0xffffffff


	//   ....[1]....
        /*007c*/ 	.word	0xffffffff


	//   ....[2]....
        /*0080*/ 	.word	0x05000008


	//   ....[3]....
        /*0084*/ 	.word	0x05000008


	//----- nvinfo : EIATTR_COOP_GROUP_INSTR_OFFSETS
	.align		4
.L_128:
        /*0088*/ 	.byte	0x04, 0x28
        /*008a*/ 	.short	(.L_130 - .L_129)


	//   ....[0]....
.L_129:
        /*008c*/ 	.word	0x00000280


	//   ....[1]....
        /*0090*/ 	.word	0x00000400


	//   ....[2]....
        /*0094*/ 	.word	0x000004f0


	//   ....[3]....
        /*0098*/ 	.word	0x00000560


	//----- nvinfo : EIATTR_VRC_CTA_INIT_COUNT
	.align		4
.L_130:
        /*009c*/ 	.byte	0x02, 0x4a
	.zero		1
	.zero		1


	//----- nvinfo : EIATTR_EXIT_INSTR_OFFSETS
	.align		4
        /*00a0*/ 	.byte	0x04, 0x1c
        /*00a2*/ 	.short	(.L_132 - .L_131)


	//   ....[0]....
.L_131:
        /*00a4*/ 	.word	0x00000070


	//   ....[1]....
        /*00a8*/ 	.word	0x000004b0


	//----- nvinfo : EIATTR_CRS_STACK_SIZE
	.align		4
.L_132:
        /*00ac*/ 	.byte	0x04, 0x1e
        /*00ae*/ 	.short	(.L_134 - .L_133)
.L_133:
        /*00b0*/ 	.word	0x00000000


	//----- nvinfo : EIATTR_CBANK_PARAM_SIZE
	.align		4
.L_134:
        /*00b4*/ 	.byte	0x03, 0x19
        /*00b6*/ 	.short	0x0028


	//----- nvinfo : EIATTR_PARAM_CBANK
	.align		4
        /*00b8*/ 	.byte	0x04, 0x0a
        /*00ba*/ 	.short	(.L_136 - .L_135)
	.align		4
.L_135:
        /*00bc*/ 	.word	index@(.nv.constant0._Z32topoCacheCoarsenSPMMKernelFloat4iiPKiS0_PKfPf)
        /*00c0*/ 	.short	0x0380
        /*00c2*/ 	.short	0x0028


	//----- nvinfo : EIATTR_SW_WAR
	.align		4
.L_136:
        /*00c4*/ 	.byte	0x04, 0x36
        /*00c6*/ 	.short	(.L_138 - .L_137)
.L_137:
        /*00c8*/ 	.word	0x00000008
.L_138:


//--------------------- .nv.info._Z32topoCacheCoarsenSPMMKernelFloat2iiPKiS0_PKfPf --------------------------
	.section	.nv.info._Z32topoCacheCoarsenSPMMKernelFloat2iiPKiS0_PKfPf,"",@"SHT_CUDA_INFO"
	.sectionflags	@""
	.align	4


	//----- nvinfo : EIATTR_CUDA_API_VERSION
	.align		4
        /*0000*/ 	.byte	0x04, 0x37
        /*0002*/ 	.short	(.L_140 - .L_139)
.L_139:
        /*0004*/ 	.word	0x00000082


	//----- nvinfo : EIATTR_KPARAM_INFO
	.align		4
.L_140:
        /*0008*/ 	.byte	0x04, 0x17
        /*000a*/ 	.short	(.L_142 - .L_141)
.L_141:
        /*000c*/ 	.word	0x00000000
        /*0010*/ 	.short	0x0005
        /*0012*/ 	.short	0x0020
        /*0014*/ 	.byte	0x00, 0xf5, 0x21, 0x00


	//----- nvinfo : EIATTR_KPARAM_INFO
	.align		4
.L_142:
        /*0018*/ 	.byte	0x04, 0x17
        /*001a*/ 	.short	(.L_144 - .L_143)
.L_143:
        /*001c*/ 	.word	0x00000000
        /*0020*/ 	.short	0x0004
        /*0022*/ 	.short	0x0018
        /*0024*/ 	.byte	0x00, 0xf5, 0x21, 0x00


	//----- nvinfo : EIATTR_KPARAM_INFO
	.align		4
.L_144:
        /*0028*/ 	.byte	0x04, 0x17
        /*002a*/ 	.short	(.L_146 - .L_145)
.L_145:
        /*002c*/ 	.word	0x00000000
        /*0030*/ 	.short	0x0003
        /*0032*/ 	.short	0x0010
        /*0034*/ 	.byte	0x00, 0xf5, 0x21, 0x00


	//----- nvinfo : EIATTR_KPARAM_INFO
	.align		4
.L_146:
        /*0038*/ 	.byte	0x04, 0x17
        /*003a*/ 	.short	(.L_148 - .L_147)
.L_147:
        /*003c*/ 	.word	0x00000000
        /*0040*/ 	.short	0x0002
        /*0042*/ 	.short	0x0008
        /*0044*/ 	.byte	0x00, 0xf5, 0x21, 0x00


	//----- nvinfo : EIATTR_KPARAM_INFO
	.align		4
.L_148:
        /*0048*/ 	.byte	0x04, 0x17
        /*004a*/ 	.short	(.L_150 - .L_149)
.L_149:
        /*004c*/ 	.word	0x00000000
        /*0050*/ 	.short	0x0001
        /*0052*/ 	.short	0x0004
        /*0054*/ 	.byte	0x00, 0xf0, 0x11, 0x00


	//----- nvinfo : EIATTR_KPARAM_INFO
	.align		4
.L_150:
        /*0058*/ 	.byte	0x04, 0x17
        /*005a*/ 	.short	(.L_152 - .L_151)
.L_151:
        /*005c*/ 	.word	0x00000000
        /*0060*/ 	.short	0x0000
        /*0062*/ 	.short	0x0000
        /*0064*/ 	.byte	0x00, 0xf0, 0x11, 0x00


	//----- nvinfo : EIATTR_SPARSE_MMA_MASK
	.align		4
.L_152:
        /*0068*/ 	.byte	0x03, 0x50
        /*006a*/ 	.short	0x0000


	//----- nvinfo : EIATTR_MAXREG_COUNT
	.align		4
        /*006c*/ 	.byte	0x03, 0x1b
        /*006e*/ 	.short	0x00ff


	//----- nvinfo : EIATTR_MERCURY_ISA_VERSION
	.align		4
        /*0070*/ 	.byte	0x03, 0x5f
        /*0072*/ 	.short	0x0101


	//----- nvinfo : EIATTR_COOP_GROUP_MASK_REGIDS
	.align		4
        /*0074*/ 	.byte	0x04, 0x29
        /*0076*/ 	.short	(.L_154 - .L_153)


	//   ....[0]....
.L_153:
        /*0078*/ 	.word	0xffffffff


	//   ....[1]....
        /*007c*/ 	.word	0xffffffff


	//   ....[2]....
        /*0080*/ 	.word	0x05000004


	//   ....[3]....
        /*0084*/ 	.word	0x05000004


	//----- nvinfo : EIATTR_COOP_GROUP_INSTR_OFFSETS
	.align		4
.L_154:
        /*0088*/ 	.byte	0x04, 0x28
        /*008a*/ 	.short	(.L_156 - .L_155)


	//   ....[0]....
.L_155:
        /*008c*/ 	.word	0x00000260


	//   ....[1]....
        /*0090*/ 	.word	0x000003c0


	//   ....[2]....
        /*0094*/ 	.word	0x000004b0


	//   ....[3]....
        /*0098*/ 	.word	0x00000520


	//----- nvinfo : EIATTR_VRC_CTA_INIT_COUNT
	.align		4
.L_156:
        /*009c*/ 	.byte	0x02, 0x4a
	.zero		1
	.zero		1


	//----- nvinfo : EIATTR_EXIT_INSTR_OFFSETS
	.align		4
        /*00a0*/ 	.byte	0x04, 0x1c
        /*00a2*/ 	.short	(.L_158 - .L_157)


	//   ....[0]....
.L_157:
        /*00a4*/ 	.word	0x00000070


	//   ....[1]....
        /*00a8*/ 	.word	0x00000470


	//----- nvinfo : EIATTR_CRS_STACK_SIZE
	.align		4
.L_158:
        /*00ac*/ 	.byte	0x04, 0x1e
        /*00ae*/ 	.short	(.L_160 - .L_159)
.L_159:
        /*00b0*/ 	.word	0x00000000


	//----- nvinfo : EIATTR_CBANK_PARAM_SIZE
	.align		4
.L_160:
        /*00b4*/ 	.byte	0x03, 0x19
        /*00b6*/ 	.short	0x0028


	//----- nvinfo : EIATTR_PARAM_CBANK
	.align		4
        /*00b8*/ 	.byte	0x04, 0x0a
        /*00ba*/ 	.short	(.L_162 - .L_161)
	.align		4
.L_161:
        /*00bc*/ 	.word	index@(.nv.constant0._Z32topoCacheCoarsenSPMMKernelFloat2iiPKiS0_PKfPf)
        /*00c0*/ 	.short	0x0380
        /*00c2*/ 	.short	0x0028


	//----- nvinfo : EIATTR_SW_WAR
	.align		4
.L_162:
        /*00c4*/ 	.byte	0x04, 0x36
        /*00c6*/ 	.short	(.L_164 - .L_163)
.L_163:
        /*00c8*/ 	.word	0x00000008
.L_164:


//--------------------- .nv.info._Z26topoCacheCoarsenSPMMKerneliiPKiS0_PKfPf --------------------------
	.section	.nv.info._Z26topoCacheCoarsenSPMMKerneliiPKiS0_PKfPf,"",@"SHT_CUDA_INFO"
	.sectionflags	@""
	.align	4


	//----- nvinfo : EIATTR_CUDA_API_VERSION
	.align		4
        /*0000*/ 	.byte	0x04, 0x37
        /*0002*/ 	.short	(.L_166 - .L_165)
.L_165:
        /*0004*/ 	.word	0x00000082


	//----- nvinfo : EIATTR_KPARAM_INFO
	.align		4
.L_166:
        /*0008*/ 	.byte	0x04, 0x17
        /*000a*/ 	.short	(.L_168 - .L_167)
.L_167:
        /*000c*/ 	.word	0x00000000
        /*0010*/ 	.short	0x0005
        /*0012*/ 	.short	0x0020
        /*0014*/ 	.byte	0x00, 0xf5, 0x21, 0x00


	//----- nvinfo : EIATTR_KPARAM_INFO
	.align		4
.L_168:
        /*0018*/ 	.byte	0x04, 0x17
        /*001a*/ 	.short	(.L_170 - .L_169)
.L_169:
        /*001c*/ 	.word	0x00000000
        /*0020*/ 	.short	0x0004
        /*0022*/ 	.short	0x0018
        /*0024*/ 	.byte	0x00, 0xf5, 0x21, 0x00


	//----- nvinfo : EIATTR_KPARAM_INFO
	.align		4
.L_170:
        /*0028*/ 	.byte	0x04, 0x17
        /*002a*/ 	.short	(.L_172 - .L_171)
.L_171:
        /*002c*/ 	.word	0x00000000
        /*0030*/ 	.short	0x0003
        /*0032*/ 	.short	0x0010
        /*0034*/ 	.byte	0x00, 0xf5, 0x21, 0x00


	//----- nvinfo : EIATTR_KPARAM_INFO
	.align		4
.L_172:
        /*0038*/ 	.byte	0x04, 0x17
        /*003a*/ 	.short	(.L_174 - .L_173)
.L_173:
        /*003c*/ 	.word	0x00000000
        /*0040*/ 	.short	0x0002
        /*0042*/ 	.short	0x0008
        /*0044*/ 	.byte	0x00, 0xf5, 0x21, 0x00


	//----- nvinfo : EIATTR_KPARAM_INFO
	.align		4
.L_174:
        /*0048*/ 	.byte	0x04, 0x17
        /*004a*/ 	.short	(.L_176 - .L_175)
.L_175:
        /*004c*/ 	.word	0x00000000
        /*0050*/ 	.short	0x0001
        /*0052*/ 	.short	0x0004
        /*0054*/ 	.byte	0x00, 0xf0, 0x11, 0x00


	//----- nvinfo : EIATTR_KPARAM_INFO
	.align		4
.L_176:
        /*0058*/ 	.byte	0x04, 0x17
        /*005a*/ 	.short	(.L_178 - .L_177)
.L_177:
        /*005c*/ 	.word	0x00000000
        /*0060*/ 	.short	0x0000
        /*0062*/ 	.short	0x0000
        /*0064*/ 	.byte	0x00, 0xf0, 0x11, 0x00


	//----- nvinfo : EIATTR_SPARSE_MMA_MASK
	.align		4
.L_178:
        /*0068*/ 	.byte	0x03, 0x50
        /*006a*/ 	.short	0x0000


	//----- nvinfo : EIATTR_MAXREG_COUNT
	.align		4
        /*006c*/ 	.byte	0x03, 0x1b
        /*006e*/ 	.short	0x00ff


	//----- nvinfo : EIATTR_MERCURY_ISA_VERSION
	.align		4
        /*0070*/ 	.byte	0x03, 0x5f
        /*0072*/ 	.short	0x0101


	//----- nvinfo : EIATTR_COOP_GROUP_MASK_REGIDS
	.align		4
        /*0074*/ 	.byte	0x04, 0x29
        /*0076*/ 	.short	(.L_180 - .L_179)


	//   ....[0]....
.L_179:
        /*0078*/ 	.word	0xffffffff


	//   ....[1]....
        /*007c*/ 	.word	0xffffffff


	//   ....[2]....
        /*0080*/ 	.word	0xffffffff


	//   ....[3]....
        /*0084*/ 	.word	0xffffffff


	//   ....[4]....
        /*0088*/ 	.word	0x0500000e


	//   ....[5]....
        /*008c*/ 	.word	0x0500000e


	//   ....[6]....
        /*0090*/ 	.word	0x0500000e


	//   ....[7]....
        /*0094*/ 	.word	0x0500000e


	//----- nvinfo : EIATTR_COOP_GROUP_INSTR_OFFSETS
	.align		4
.L_180:
        /*0098*/ 	.byte	0x04, 0x28
        /*009a*/ 	.short	(.L_182 - .L_181)


	//   ....[0]....
.L_181:
        /*009c*/ 	.word	0x000002d0


	//   ....[1]....
        /*00a0*/ 	.word	0x00000430


	//   ....[2]....
        /*00a4*/ 	.word	0x00000650


	//   ....[3]....
        /*00a8*/ 	.word	0x00000810


	//   ....[4]....
        /*00ac*/ 	.word	0x00000950


	//   ....[5]....
        /*00b0*/ 	.word	0x000009c0


	//   ....[6]....
        /*00b4*/ 	.word	0x00000a30


	//   ....[7]....
        /*00b8*/ 	.word	0x00000aa0


	//----- nvinfo : EIATTR_VRC_CTA_INIT_COUNT
	.align		4
.L_182:
        /*00bc*/ 	.byte	0x02, 0x4a
	.zero		1
	.zero		1


	//----- nvinfo : EIATTR_EXIT_INSTR_OFFSETS
	.align		4
        /*00c0*/ 	.byte	0x04, 0x1c
        /*00c2*/ 	.short	(.L_184 - .L_183)


	//   ....[0]....
.L_183:
        /*00c4*/ 	.word	0x00000070


	//   ....[1]....
        /*00c8*/ 	.word	0x000004f0


	//   ....[2]....
        /*00cc*/ 	.word	0x000008a0


	//   ....[3]....
        /*00d0*/ 	.word	0x000008f0


	//   ....[4]....
        /*00d4*/ 	.word	0x00000910


	//----- nvinfo : EIATTR_CRS_STACK_SIZE
	.align		4
.L_184:
        /*00d8*/ 	.byte	0x04, 0x1e
        /*00da*/ 	.short	(.L_186 - .L_185)
.L_185:
        /*00dc*/ 	.word	0x00000000


	//----- nvinfo : EIATTR_CBANK_PARAM_SIZE
	.align		4
.L_186:
        /*00e0*/ 	.byte	0x03, 0x19
        /*00e2*/ 	.short	0x0028


	//----- nvinfo : EIATTR_PARAM_CBANK
	.align		4
        /*00e4*/ 	.byte	0x04, 0x0a
        /*00e6*/ 	.short	(.L_188 - .L_187)
	.align		4
.L_187:
        /*00e8*/ 	.word	index@(.nv.constant0._Z26topoCacheCoarsenSPMMKerneliiPKiS0_PKfPf)
        /*00ec*/ 	.short	0x0380
        /*00ee*/ 	.short	0x0028


	//----- nvinfo : EIATTR_SW_WAR
	.align		4
.L_188:
        /*00f0*/ 	.byte	0x04, 0x36
        /*00f2*/ 	.short	(.L_190 - .L_189)
.L_189:
        /*00f4*/ 	.word	0x00000008
.L_190:


//--------------------- .nv.info._Z28topoCacheCoarsenSPMMKernelE1iiPKiS0_PKfPf --------------------------
	.section	.nv.info._Z28topoCacheCoarsenSPMMKernelE1iiPKiS0_PKfPf,"",@"SHT_CUDA_INFO"
	.sectionflags	@""
	.align	4


	//----- nvinfo : EIATTR_CUDA_API_VERSION
	.align		4
        /*0000*/ 	.byte	0x04, 0x37
        /*0002*/ 	.short	(.L_192 - .L_191)
.L_191:
        /*0004*/ 	.word	0x00000082


	//----- nvinfo : EIATTR_KPARAM_INFO
	.align		4
.L_192:
        /*0008*/ 	.byte	0x04, 0x17
        /*000a*/ 	.short	(.L_194 - .L_193)
.L_193:
        /*000c*/ 	.word	0x00000000
        /*0010*/ 	.short	0x0005
        /*0012*/ 	.short	0x0020
        /*0014*/ 	.byte	0x00, 0xf5, 0x21, 0x00


	//----- nvinfo : EIATTR_KPARAM_INFO
	.align		4
.L_194:
        /*0018*/ 	.byte	0x04, 0x17
        /*001a*/ 	.short	(.L_196 - .L_195)
.L_195:
        /*001c*/ 	.word	0x00000000
        /*0020*/ 	.short	0x0004
        /*0022*/ 	.short	0x0018
        /*0024*/ 	.byte	0x00, 0xf5, 0x21, 0x00


	//----- nvinfo : EIATTR_KPARAM_INFO
	.align		4
.L_196:
        /*0028*/ 	.byte	0x04, 0x17
        /*002a*/ 	.short	(.L_198 - .L_197)
.L_197:
        /*002c*/ 	.word	0x00000000
        /*0030*/ 	.short	0x0003
        /*0032*/ 	.short	0x0010
        /*0034*/ 	.byte	0x00, 0xf5, 0x21, 0x00


	//----- nvinfo : EIATTR_KPARAM_INFO
	.align		4
.L_198:
        /*0038*/ 	.byte	0x04, 0x17
        /*003a*/ 	.short	(.L_200 - .L_199)
.L_199:
        /*003c*/ 	.word	0x00000000
        /*0040*/ 	.short	0x0002
        /*0042*/ 	.short	0x0008
        /*0044*/ 	.byte	0x00, 0xf5, 0x21, 0x00


	//----- nvinfo : EIATTR_KPARAM_INFO
	.align		4
.L_200:
        /*0048*/ 	.byte	0x04, 0x17
        /*004a*/ 	.short	(.L_202 - .L_201)
.L_201:
        /*004c*/ 	.word	0x00000000
        /*0050*/ 	.short	0x0001
        /*0052*/ 	.short	0x0004
        /*0054*/ 	.byte	0x00, 0xf0, 0x11, 0x00


	//----- nvinfo : EIATTR_KPARAM_INFO
	.align		4
.L_202:
        /*0058*/ 	.byte	0x04, 0x17
        /*005a*/ 	.short	(.L_204 - .L_203)
.L_203:
        /*005c*/ 	.word	0x00000000
        /*0060*/ 	.short	0x0000
        /*0062*/ 	.short	0x0000
        /*0064*/ 	.byte	0x00, 0xf0, 0x11, 0x00


	//----- nvinfo : EIATTR_SPARSE_MMA_MASK
	.align		4
.L_204:
        /*0068*/ 	.byte	0x03, 0x50
        /*006a*/ 	.short	0x0000


	//----- nvinfo : EIATTR_MAXREG_COUNT
	.align		4
        /*006c*/ 	.byte	0x03, 0x1b
        /*006e*/ 	.short	0x00ff


	//----- nvinfo : EIATTR_MERCURY_ISA_VERSION
	.align		4
        /*0070*/ 	.byte	0x03, 0x5f
        /*0072*/ 	.short	0x0101


	//----- nvinfo : EIATTR_COOP_GROUP_MASK_REGIDS
	.align		4
        /*0074*/ 	.byte	0x04, 0x29
        /*0076*/ 	.short	(.L_206 - .L_205)


	//   ....[0]....
.L_205:
        /*0078*/ 	.word	0xffffffff


	//   ....[1]....
        /*007c*/ 	.word	0xffffffff


	//   ....[2]....
        /*0080*/ 	.word	0xffffffff


	//   ....[3]....
        /*0084*/ 	.word	0xffffffff


	//   ....[4]....
        /*0088*/ 	.word	0x05000008


	//   ....[5]....
        /*008c*/ 	.word	0x05000008


	//   ....[6]....
        /*0090*/ 	.word	0x05000008


	//   ....[7]....
        /*0094*/ 	.word	0x05000008


	//----- nvinfo : EIATTR_COOP_GROUP_INSTR_OFFSETS
	.align		4
.L_206:
        /*0098*/ 	.byte	0x04, 0x28
        /*009a*/ 	.short	(.L_208 - .L_207)


	//   ....[0]....
.L_207:
        /*009c*/ 	.word	0x000002b0


	//   ....[1]....
        /*00a0*/ 	.word	0x000003f0


	//   ....[2]....
        /*00a4*/ 	.word	0x00000600


	//   ....[3]....
        /*00a8*/ 	.word	0x00000760


	//   ....[4]....
        /*00ac*/ 	.word	0x00000870


	//   ....[5]....
        /*00b0*/ 	.word	0x000008e0


	//   ....[6]....
        /*00b4*/ 	.word	0x00000950


	//   ....[7]....
        /*00b8*/ 	.word	0x000009c0


	//----- nvinfo : EIATTR_VRC_CTA_INIT_COUNT
	.align		4
.L_208:
        /*00bc*/ 	.byte	0x02, 0x4a
	.zero		1
	.zero		1


	//----- nvinfo : EIATTR_EXIT_INSTR_OFFSETS
	.align		4
        /*00c0*/ 	.byte	0x04, 0x1c
        /*00c2*/ 	.short	(.L_210 - .L_209)


	//   ....[0]....
.L_209:
        /*00c4*/ 	.word	0x00000070


	//   ....[1]....
        /*00c8*/ 	.word	0x000004a0


	//   ....[2]....
        /*00cc*/ 	.word	0x000007f0


	//   ....[3]....
        /*00d0*/ 	.word	0x00000830


	//----- nvinfo : EIATTR_CRS_STACK_SIZE
	.align		4
.L_210:
        /*00d4*/ 	.byte	0x04, 0x1e
        /*00d6*/ 	.short	(.L_212 - .L_211)
.L_211:
        /*00d8*/ 	.word	0x00000000


	//----- nvinfo : EIATTR_CBANK_PARAM_SIZE
	.align		4
.L_212:
        /*00dc*/ 	.byte	0x03, 0x19
        /*00de*/ 	.short	0x0028


	//----- nvinfo : EIATTR_PARAM_CBANK
	.align		4
        /*00e0*/ 	.byte	0x04, 0x0a
        /*00e2*/ 	.short	(.L_214 - .L_213)
	.align		4
.L_213:
        /*00e4*/ 	.word	index@(.nv.constant0._Z28topoCacheCoarsenSPMMKernelE1iiPKiS0_PKfPf)
        /*00e8*/ 	.short	0x0380
        /*00ea*/ 	.short	0x0028


	//----- nvinfo : EIATTR_SW_WAR
	.align		4
.L_214:
        /*00ec*/ 	.byte	0x04, 0x36
        /*00ee*/ 	.short	(.L_216 - .L_215)
.L_215:
        /*00f0*/ 	.word	0x00000008
.L_216:


//--------------------- .nv.callgraph             --------------------------
	.section	.nv.callgraph,"",@"SHT_CUDA_CALLGRAPH"
	.align	4
	.sectionentsize	8
	.align		4
        /*0000*/ 	.word	0x00000000
	.align		4
        /*0004*/ 	.word	0xffffffff
	.align		4
        /*0008*/ 	.word	0x00000000
	.align		4
        /*000c*/ 	.word	0xfffffffe
	.align		4
        /*0010*/ 	.word	0x00000000
	.align		4
        /*0014*/ 	.word	0xfffffffd
	.align		4
        /*0018*/ 	.word	0x00000000
	.align		4
        /*001c*/ 	.word	0xfffffffc


//--------------------- .nv.constant4             --------------------------
	.section	.nv.constant4,"a",@progbits
	.align	8
	.align		8
.nv.constant4:
        /*0000*/ 	.dword	_ZN34_INTERNAL_22157d2d_4_k_cu_b56998f54cuda3std3__45__cpo5beginE
	.align		8
        /*0008*/ 	.dword	_ZN34_INTERNAL_22157d2d_4_k_cu_b56998f54cuda3std3__45__cpo3endE
	.align		8
        /*0010*/ 	.dword	_ZN34_INTERNAL_22157d2d_4_k_cu_b56998f54cuda3std3__45__cpo6cbeginE
	.align		8
        /*0018*/ 	.dword	_ZN34_INTERNAL_22157d2d_4_k_cu_b56998f54cuda3std3__45__cpo4cendE
	.align		8
        /*0020*/ 	.dword	_ZN34_INTERNAL_22157d2d_4_k_cu_b56998f54cuda3std3__45__cpo6rbeginE
	.align		8
        /*0028*/ 	.dword	_ZN34_INTERNAL_22157d2d_4_k_cu_b56998f54cuda3std3__45__cpo4rendE
	.align		8
        /*0030*/ 	.dword	_ZN34_INTERNAL_22157d2d_4_k_cu_b56998f54cuda3std3__45__cpo7crbeginE
	.align		8
        /*0038*/ 	.dword	_ZN34_INTERNAL_22157d2d_4_k_cu_b56998f54cuda3std3__45__cpo5crendE
	.align		8
        /*0040*/ 	.dword	_ZN34_INTERNAL_22157d2d_4_k_cu_b56998f54cuda3std3__436_GLOBAL__N__22157d2d_4_k_cu_b56998f56ignoreE
	.align		8
        /*0048*/ 	.dword	_ZN34_INTERNAL_22157d2d_4_k_cu_b56998f54cuda3std3__419piecewise_constructE
	.align		8
        /*0050*/ 	.dword	_ZN34_INTERNAL_22157d2d_4_k_cu_b56998f54cuda3std3__48in_placeE
	.align		8
        /*0058*/ 	.dword	_ZN34_INTERNAL_22157d2d_4_k_cu_b56998f54cuda3std3__420unreachable_sentinelE
	.align		8
        /*0060*/ 	.dword	_ZN34_INTERNAL_22157d2d_4_k_cu_b56998f54cuda3std3__47nulloptE
	.align		8
        /*0068*/ 	.dword	_ZN34_INTERNAL_22157d2d_4_k_cu_b56998f54cuda3std3__48unexpectE
	.align		8
        /*0070*/ 	.dword	_ZN34_INTERNAL_22157d2d_4_k_cu_b56998f54cuda3std6ranges3__45__cpo4swapE
	.align		8
        /*0078*/ 	.dword	_ZN34_INTERNAL_22157d2d_4_k_cu_b56998f54cuda3std6ranges3__45__cpo9iter_moveE
	.align		8
        /*0080*/ 	.dword	_ZN34_INTERNAL_22157d2d_4_k_cu_b56998f54cuda3std6ranges3__45__cpo5beginE
	.align		8
        /*0088*/ 	.dword	_ZN34_INTERNAL_22157d2d_4_k_cu_b56998f54cuda3std6ranges3__45__cpo3endE
	.align		8
        /*0090*/ 	.dword	_ZN34_INTERNAL_22157d2d_4_k_cu_b56998f54cuda3std6ranges3__45__cpo6cbeginE
	.align		8
        /*0098*/ 	.dword	_ZN34_INTERNAL_22157d2d_4_k_cu_b56998f54cuda3std6ranges3__45__cpo4cendE
	.align		8
        /*00a0*/ 	.dword	_ZN34_INTERNAL_22157d2d_4_k_cu_b56998f54cuda3std6ranges3__45__cpo7advanceE
	.align		8
        /*00a8*/ 	.dword	_ZN34_INTERNAL_22157d2d_4_k_cu_b56998f54cuda3std6ranges3__45__cpo9iter_swapE
	.align		8
        /*00b0*/ 	.dword	_ZN34_INTERNAL_22157d2d_4_k_cu_b56998f54cuda3std6ranges3__45__cpo4nextE
	.align		8
        /*00b8*/ 	.dword	_ZN34_INTERNAL_22157d2d_4_k_cu_b56998f54cuda3std6ranges3__45__cpo4prevE
	.align		8
        /*00c0*/ 	.dword	_ZN34_INTERNAL_22157d2d_4_k_cu_b56998f54cuda3std6ranges3__45__cpo4dataE
	.align		8
        /*00c8*/ 	.dword	_ZN34_INTERNAL_22157d2d_4_k_cu_b56998f54cuda3std6ranges3__45__cpo5cdataE
	.align		8
        /*00d0*/ 	.dword	_ZN34_INTERNAL_22157d2d_4_k_cu_b56998f54cuda3std6ranges3__45__cpo4sizeE
	.align		8
        /*00d8*/ 	.dword	_ZN34_INTERNAL_22157d2d_4_k_cu_b56998f54cuda3std6ranges3__45__cpo5ssizeE
	.align		8
        /*00e0*/ 	.dword	_ZN34_INTERNAL_22157d2d_4_k_cu_b56998f54cuda3std6ranges3__45__cpo8distanceE
	.align		8
        /*00e8*/ 	.dword	_ZN34_INTERNAL_22157d2d_4_k_cu_b56998f56thrust24THRUST_300001_SM_1000_NS8cuda_cub3parE
	.align		8
        /*00f0*/ 	.dword	_ZN34_INTERNAL_22157d2d_4_k_cu_b56998f56thrust24THRUST_300001_SM_1000_NS8cuda_cub10par_nosyncE
	.align		8
        /*00f8*/ 	.dword	_ZN34_INTERNAL_22157d2d_4_k_cu_b56998f56thrust24THRUST_300001_SM_1000_NS6system6detail10sequential3seqE
	.align		8
        /*0100*/ 	.dword	_ZN34_INTERNAL_22157d2d_4_k_cu_b56998f56thrust24THRUST_300001_SM_1000_NS6system3cpp3parE
	.align		8
        /*0108*/ 	.dword	_ZN34_INTERNAL_22157d2d_4_k_cu_b56998f56thrust24THRUST_300001_SM_1000_NS12placeholders2_1E
	.align		8
        /*0110*/ 	.dword	_ZN34_INTERNAL_22157d2d_4_k_cu_b56998f56thrust24THRUST_300001_SM_1000_NS12placeholders2_2E
	.align		8
        /*0118*/ 	.dword	_ZN34_INTERNAL_22157d2d_4_k_cu_b56998f56thrust24THRUST_300001_SM_1000_NS12placeholders2_3E
	.align		8
        /*0120*/ 	.dword	_ZN34_INTERNAL_22157d2d_4_k_cu_b56998f56thrust24THRUST_300001_SM_1000_NS12placeholders2_4E
	.align		8
        /*0128*/ 	.dword	_ZN34_INTERNAL_22157d2d_4_k_cu_b56998f56thrust24THRUST_300001_SM_1000_NS12placeholders2_5E
	.align		8
        /*0130*/ 	.dword	_ZN34_INTERNAL_22157d2d_4_k_cu_b56998f56thrust24THRUST_300001_SM_1000_NS12placeholders2_6E
	.align		8
        /*0138*/ 	.dword	_ZN34_INTERNAL_22157d2d_4_k_cu_b56998f56thrust24THRUST_300001_SM_1000_NS12placeholders2_7E
	.align		8
        /*0140*/ 	.dword	_ZN34_INTERNAL_22157d2d_4_k_cu_b56998f56thrust24THRUST_300001_SM_1000_NS12placeholders2_8E
	.align		8
        /*0148*/ 	.dword	_ZN34_INTERNAL_22157d2d_4_k_cu_b56998f56thrust24THRUST_300001_SM_1000_NS12placeholders2_9E
	.align		8
        /*0150*/ 	.dword	_ZN34_INTERNAL_22157d2d_4_k_cu_b56998f56thrust24THRUST_300001_SM_1000_NS12placeholders3_10E
	.align		8
        /*0158*/ 	.dword	_ZN34_INTERNAL_22157d2d_4_k_cu_b56998f56thrust24THRUST_300001_SM_1000_NS3seqE
	.align		8
        /*0160*/ 	.dword	_ZN34_INTERNAL_22157d2d_4_k_cu_b56998f56thrust24THRUST_300001_SM_1000_NS6deviceE


//--------------------- .text._ZN3cub18CUB_300001_SM_10006detail11EmptyKernelIvEEvv --------------------------
	.section	.text._ZN3cub18CUB_300001_SM_10006detail11EmptyKernelIvEEvv,"ax",@progbits
	.align	128
        .global         _ZN3cub18CUB_300001_SM_10006detail11EmptyKernelIvEEvv
        .type           _ZN3cub18CUB_300001_SM_10006detail11EmptyKernelIvEEvv,@function
        .size           _ZN3cub18CUB_300001_SM_10006detail11EmptyKernelIvEEvv,(.L_x_105 - _ZN3cub18CUB_300001_SM_10006detail11EmptyKernelIvEEvv)
        .other          _ZN3cub18CUB_300001_SM_10006detail11EmptyKernelIvEEvv,@"STO_CUDA_ENTRY STV_DEFAULT"
_ZN3cub18CUB_300001_SM_10006detail11EmptyKernelIvEEvv:
.text._ZN3cub18CUB_300001_SM_10006detail11EmptyKernelIvEEvv:
[----:B------:R-:W-:Y:S01]  /*0000*/  LDC R1, c[0x0][0x37c] ;  /* 0x0000df00ff017b82 */ /* 0x000fe20000000800 */
[----:B------:R-:W-:Y:S05]  /*0010*/  EXIT ;  /* 0x000000000000794d */ /* 0x000fea0003800000 */
.L_x_0:
[----:B------:R-:W-:-:S00]  /*0020*/  BRA `(.L_x_0) ;  /* 0xfffffffc00fc7947 */ /* 0x000fc0000383ffff */
[----:B------:R-:W-:-:S00]  /*0030*/  NOP ;  /* 0x0000000000007918 */ /* 0x000fc00000000000 */
        /* <DEDUP_REMOVED lines=12> */
.L_x_105:


//--------------------- .text._Z28topoCacheCoarsenSPMMKernelE4iiPKiS0_PKfPf --------------------------
	.section	.text._Z28topoCacheCoarsenSPMMKernelE4iiPKiS0_PKfPf,"ax",@progbits
	.align	128
        .global         _Z28topoCacheCoarsenSPMMKernelE4iiPKiS0_PKfPf
        .type           _Z28topoCacheCoarsenSPMMKernelE4iiPKiS0_PKfPf,@function
        .size           _Z28topoCacheCoarsenSPMMKernelE4iiPKiS0_PKfPf,(.L_x_106 - _Z28topoCacheCoarsenSPMMKernelE4iiPKiS0_PKfPf)
        .other          _Z28topoCacheCoarsenSPMMKernelE4iiPKiS0_PKfPf,@"STO_CUDA_ENTRY STV_DEFAULT"
_Z28topoCacheCoarsenSPMMKernelE4iiPKiS0_PKfPf:
.text._Z28topoCacheCoarsenSPMMKernelE4iiPKiS0_PKfPf:
[----:B------:R-:W-:Y:S01]  /*0000*/  LDC R1, c[0x0][0x37c] ;  /* 0x0000df00ff017b82 */ /* 0x000fe20000000800 */
[----:B------:R-:W0:Y:S01]  /*0010*/  S2R R14, SR_TID.Y ;  /* 0x00000000000e7919 */ /* 0x000e220000002200 */
[----:B------:R-:W0:Y:S01]  /*0020*/  LDCU UR4, c[0x0][0x364] ;  /* 0x00006c80ff0477ac */ /* 0x000e220008000800 */
[----:B------:R-:W0:Y:S01]  /*0030*/  S2R R3, SR_CTAID.X ;  /* 0x0000000000037919 */ /* 0x000e220000002500 */
[----:B------:R-:W1:Y:S01]  /*0040*/  LDCU UR5, c[0x0][0x380] ;  /* 0x00007000ff0577ac */ /* 0x000e620008000800 */
[----:B0-----:R-:W-:-:S05]  /*0050*/  IMAD R0, R3, UR4, R14 ;  /* 0x0000000403007c24 */ /* 0x001fca000f8e020e */
[----:B-1----:R-:W-:-:S13]  /*0060*/  ISETP.GE.AND P0, PT, R0, UR5, PT ;  /* 0x0000000500007c0c */ /* 0x002fda000bf06270 */
[----:B------:R-:W-:Y:S05]  /*0070*/  @P0 EXIT ;  /* 0x000000000000094d */ /* 0x000fea0003800000 */
[----:B------:R-:W0:Y:S01]  /*0080*/  LDC.64 R2, c[0x0][0x388] ;  /* 0x0000e200ff027b82 */ /* 0x000e220000000a00 */
[----:B------:R-:W1:Y:S01]  /*0090*/  LDCU.64 UR6, c[0x0][0x358] ;  /* 0x00006b00ff0677ac */ /* 0x000e620008000a00 */
[----:B0-----:R-:W-:-:S05]  /*00a0*/  IMAD.WIDE R2, R0, 0x4, R2 ;  /* 0x0000000400027825 */ /* 0x001fca00078e0202 */
[----:B-1----:R-:W2:Y:S04]  /*00b0*/  LDG.E R13, desc[UR6][R2.64] ;  /* 0x00000006020d7981 */ /* 0x002ea8000c1e1900 */
[----:B------:R-:W2:Y:S01]  /*00c0*/  LDG.E R10, desc[UR6][R2.64+0x4] ;  /* 0x00000406020a7981 */ /* 0x000ea2000c1e1900 */
[----:B------:R-:W-:Y:S01]  /*00d0*/  BSSY B0, `(.L_x_1) ;  /* 0x000003a000007945 */ /* 0x000fe20003800000 */
[----:B------:R-:W-:Y:S02]  /*00e0*/  CS2R R8, SRZ ;  /* 0x0000000000087805 */ /* 0x000fe4000001ff00 */
[----:B------:R-:W-:Y:S01]  /*00f0*/  CS2R R6, SRZ ;  /* 0x0000000000067805 */ /* 0x000fe2000001ff00 */
[----:B------:R-:W0:Y:S01]  /*0100*/  S2R R15, SR_TID.X ;  /* 0x00000000000f7919 */ /* 0x000e220000002100 */
[----:B------:R-:W0:Y:S02]  /*0110*/  S2R R4, SR_CTAID.Y ;  /* 0x0000000000047919 */ /* 0x000e240000002600 */
[----:B0-----:R-:W-:Y:S01]  /*0120*/  IMAD R11, R4, 0x80, R15 ;  /* 0x00000080040b7824 */ /* 0x001fe200078e020f */
[----:B--2---:R-:W-:-:S13]  /*0130*/  ISETP.GE.AND P0, PT, R13, R10, PT ;  /* 0x0000000a0d00720c */ /* 0x004fda0003f06270 */
[----:B------:R-:W-:Y:S05]  /*0140*/  @P0 BRA `(.L_x_2) ;  /* 0x0000000000c80947 */ /* 0x000fea0003800000 */
[----:B------:R-:W0:Y:S01]  /*0150*/  S2UR UR5, SR_CgaCtaId ;  /* 0x00000000000579c3 */ /* 0x000e220000008800 */
[----:B------:R-:W-:Y:S01]  /*0160*/  UMOV UR4, 0x400 ;  /* 0x0000040000047882 */ /* 0x000fe20000000000 */
[----:B------:R-:W-:Y:S02]  /*0170*/  LEA R12, R14, R15, 0x5 ;  /* 0x0000000f0e0c7211 */ /* 0x000fe400078e28ff */
[----:B------:R-:W-:Y:S02]  /*0180*/  CS2R R6, SRZ ;  /* 0x0000000000067805 */ /* 0x000fe4000001ff00 */
[----:B------:R-:W-:Y:S01]  /*0190*/  CS2R R8, SRZ ;  /* 0x0000000000087805 */ /* 0x000fe2000001ff00 */
[----:B------:R-:W-:Y:S01]  /*01a0*/  IMAD.IADD R15, R13, 0x1, R15 ;  /* 0x000000010d0f7824 */ /* 0x000fe200078e020f */
[----:B0-----:R-:W-:-:S06]  /*01b0*/  ULEA UR4, UR5, UR4, 0x18 ;  /* 0x0000000405047291 */ /* 0x001fcc000f8ec0ff */
[----:B------:R-:W-:Y:S02]  /*01c0*/  LEA R12, R12, UR4, 0x2 ;  /* 0x000000040c0c7c11 */ /* 0x000fe4000f8e10ff */
[----:B------:R-:W-:-:S07]  /*01d0*/  LEA R14, R14, UR4, 0x7 ;  /* 0x000000040e0e7c11 */ /* 0x000fce000f8e38ff */
.L_x_7:
[----:B------:R-:W-:-:S13]  /*01e0*/  ISETP.GE.AND P0, PT, R15, R10, PT ;  /* 0x0000000a0f00720c */ /* 0x000fda0003f06270 */
[----:B------:R-:W0:Y:S08]  /*01f0*/  @!P0 LDC.64 R2, c[0x0][0x390] ;  /* 0x0000e400ff028b82 */ /* 0x000e300000000a00 */
[----:B------:R-:W1:Y:S01]  /*0200*/  @!P0 LDC R5, c[0x0][0x384] ;  /* 0x0000e100ff058b82 */ /* 0x000e620000000800 */
[----:B0-----:R-:W-:-:S06]  /*0210*/  @!P0 IMAD.WIDE R2, R15, 0x4, R2 ;  /* 0x000000040f028825 */ /* 0x001fcc00078e0202 */
[----:B------:R-:W1:Y:S01]  /*0220*/  @!P0 LDG.E R2, desc[UR6][R2.64] ;  /* 0x0000000602028981 */ /* 0x000e62000c1e1900 */
[----:B------:R-:W-:Y:S01]  /*0230*/  UMOV UR4, 0xffffffff ;  /* 0xffffffff00047882 */ /* 0x000fe20000000000 */
[----:B-1----:R-:W-:-:S05]  /*0240*/  @!P0 IMAD R5, R2, R5, RZ ;  /* 0x0000000502058224 */ /* 0x002fca00078e02ff */
[----:B------:R0:W-:Y:S01]  /*0250*/  @!P0 STS [R12], R5 ;  /* 0x000000050c008388 */ /* 0x0001e20000000800 */
[----:B------:R-:W-:Y:S05]  /*0260*/  BRA.DIV UR4, `(.L_x_3) ;  /* 0x0000000204a87947 */ /* 0x000fea000b800000 */
[----:B------:R-:W-:Y:S01]  /*0270*/  NOP ;  /* 0x0000000000007918 */ /* 0x000fe20000000000 */
.L_x_10:
[----:B------:R-:W1:Y:S01]  /*0280*/  LDC.64 R2, c[0x0][0x398] ;  /* 0x0000e600ff027b82 */ /* 0x000e620000000a00 */
[----:B------:R-:W-:Y:S01]  /*0290*/  HFMA2 R16, -RZ, RZ, 0, 5.9604644775390625e-08 ;  /* 0x00000001ff107431 */ /* 0x000fe200000001ff */
[----:B------:R-:W-:Y:S01]  /*02a0*/  BSSY.RECONVERGENT B1, `(.L_x_4) ;  /* 0x0000015000017945 */ /* 0x000fe20003800200 */
[----:B------:R-:W-:Y:S01]  /*02b0*/  IMAD.MOV.U32 R17, RZ, RZ, R14 ;  /* 0x000000ffff117224 */ /* 0x000fe200078e000e */
[----:B------:R-:W-:-:S07]  /*02c0*/  MOV R19, R13 ;  /* 0x0000000d00137202 */ /* 0x000fce0000000f00 */
.L_x_5:
[----:B------:R-:W0:Y:S02]  /*02d0*/  LDS R4, [R17] ;  /* 0x0000000011047984 */ /* 0x000e240000000800 */
[----:B0-----:R-:W-:-:S04]  /*02e0*/  IMAD.IADD R5, R11, 0x1, R4 ;  /* 0x000000010b057824 */ /* 0x001fc800078e0204 */
[----:B-1----:R-:W-:-:S05]  /*02f0*/  IMAD.WIDE R4, R5, 0x4, R2 ;  /* 0x0000000405047825 */ /* 0x002fca00078e0202 */
[----:B------:R-:W2:Y:S04]  /*0300*/  LDG.E R20, desc[UR6][R4.64] ;  /* 0x0000000604147981 */ /* 0x000ea8000c1e1900 */
[----:B------:R-:W3:Y:S04]  /*0310*/  LDG.E R21, desc[UR6][R4.64+0x80] ;  /* 0x0000800604157981 */ /* 0x000ee8000c1e1900 */
[----:B------:R-:W4:Y:S04]  /*0320*/  LDG.E R22, desc[UR6][R4.64+0x100] ;  /* 0x0001000604167981 */ /* 0x000f28000c1e1900 */
[----:B------:R-:W5:Y:S01]  /*0330*/  LDG.E R23, desc[UR6][R4.64+0x180] ;  /* 0x0001800604177981 */ /* 0x000f62000c1e1900 */
[----:B------:R-:W-:Y:S01]  /*0340*/  VIADD R19, R19, 0x1 ;  /* 0x0000000113137836 */ /* 0x000fe20000000000 */
[C---:B------:R-:W-:Y:S01]  /*0350*/  IADD3 R18, PT, PT, R16.reuse, -0x1, RZ ;  /* 0xffffffff10127810 */ /* 0x040fe20007ffe0ff */
[----:B------:R-:W-:Y:S01]  /*0360*/  VIADD R17, R17, 0x4 ;  /* 0x0000000411117836 */ /* 0x000fe20000000000 */
[----:B------:R-:W-:-:S02]  /*0370*/  IADD3 R16, PT, PT, R16, 0x1, RZ ;  /* 0x0000000110107810 */ /* 0x000fc40007ffe0ff */
[----:B------:R-:W-:Y:S02]  /*0380*/  ISETP.GE.U32.AND P0, PT, R18, 0x1f, PT ;  /* 0x0000001f1200780c */ /* 0x000fe40003f06070 */
[----:B------:R-:W-:Y:S01]  /*0390*/  ISETP.LT.AND P1, PT, R19, R10, PT ;  /* 0x0000000a1300720c */ /* 0x000fe20003f21270 */
[----:B--2---:R-:W-:Y:S01]  /*03a0*/  FADD R9, R20, R9 ;  /* 0x0000000914097221 */ /* 0x004fe20000000000 */
[----:B---3--:R-:W-:Y:S01]  /*03b0*/  FADD R8, R21, R8 ;  /* 0x0000000815087221 */ /* 0x008fe20000000000 */
[----:B----4-:R-:W-:Y:S01]  /*03c0*/  FADD R7, R22, R7 ;  /* 0x0000000716077221 */ /* 0x010fe20000000000 */
[----:B-----5:R-:W-:-:S09]  /*03d0*/  FADD R6, R23, R6 ;  /* 0x0000000617067221 */ /* 0x020fd20000000000 */
[----:B------:R-:W-:Y:S05]  /*03e0*/  @!P0 BRA P1, `(.L_x_5) ;  /* 0xfffffffc00b88947 */ /* 0x000fea000083ffff */
[----:B------:R-:W-:Y:S05]  /*03f0*/  BSYNC.RECONVERGENT B1 ;  /* 0x0000000000017941 */ /* 0x000fea0003800200 */
.L_x_4:
[----:B------:R-:W-:-:S03]  /*0400*/  UMOV UR4, 0xffffffff ;  /* 0xffffffff00047882 */ /* 0x000fc60000000000 */
[----:B------:R-:W-:Y:S05]  /*0410*/  BRA.DIV UR4, `(.L_x_6) ;  /* 0x0000000204587947 */ /* 0x000fea000b800000 */
[----:B------:R-:W-:Y:S01]  /*0420*/  NOP ;  /* 0x0000000000007918 */ /* 0x000fe20000000000 */
.L_x_13:
[----:B------:R-:W-:Y:S01]  /*0430*/  IADD3 R13, PT, PT, R13, 0x20, RZ ;  /* 0x000000200d0d7810 */ /* 0x000fe20007ffe0ff */
[----:B------:R-:W-:-:S03]  /*0440*/  VIADD R15, R15, 0x20 ;  /* 0x000000200f0f7836 */ /* 0x000fc60000000000 */
[----:B------:R-:W-:-:S13]  /*0450*/  ISETP.GE.AND P0, PT, R13, R10, PT ;  /* 0x0000000a0d00720c */ /* 0x000fda0003f06270 */
[----:B------:R-:W-:Y:S05]  /*0460*/  @!P0 BRA `(.L_x_7) ;  /* 0xfffffffc005c8947 */ /* 0x000fea000383ffff */
.L_x_2:
[----:B------:R-:W-:Y:S05]  /*0470*/  BSYNC B0 ;  /* 0x0000000000007941 */ /* 0x000fea0003800000 */
.L_x_1:
[----:B------:R-:W0:Y:S01]  /*0480*/  LDC.64 R2, c[0x0][0x3a0] ;  /* 0x0000e800ff027b82 */ /* 0x000e220000000a00 */
[----:B------:R-:W1:Y:S02]  /*0490*/  LDCU UR4, c[0x0][0x384] ;  /* 0x00007080ff0477ac */ /* 0x000e640008000800 */
[----:B-1----:R-:W-:-:S04]  /*04a0*/  IMAD R11, R0, UR4, R11 ;  /* 0x00000004000b7c24 */ /* 0x002fc8000f8e020b */
[----:B0-----:R-:W-:-:S05]  /*04b0*/  IMAD.WIDE R2, R11, 0x4, R2 ;  /* 0x000000040b027825 */ /* 0x001fca00078e0202 */
[----:B------:R-:W-:Y:S04]  /*04c0*/  STG.E desc[UR6][R2.64], R9 ;  /* 0x0000000902007986 */ /* 0x000fe8000c101906 */
[----:B------:R-:W-:Y:S04]  /*04d0*/  STG.E desc[UR6][R2.64+0x80], R8 ;  /* 0x0000800802007986 */ /* 0x000fe8000c101906 */
[----:B------:R-:W-:Y:S04]  /*04e0*/  STG.E desc[UR6][R2.64+0x100], R7 ;  /* 0x0001000702007986 */ /* 0x000fe8000c101906 */
[----:B------:R-:W-:Y:S01]  /*04f0*/  STG.E desc[UR6][R2.64+0x180], R6 ;  /* 0x0001800602007986 */ /* 0x000fe2000c101906 */
[----:B------:R-:W-:Y:S05]  /*0500*/  EXIT ;  /* 0x000000000000794d */ /* 0x000fea0003800000 */
.L_x_3:
[----:B------:R-:W-:Y:S01]  /*0510*/  BSSY B1, `(.L_x_8) ;  /* 0x0000005000017945 */ /* 0x000fe20003800000 */
[----:B------:R-:W-:-:S07]  /*0520*/  MOV R2, 0xffffffff ;  /* 0xffffffff00027802 */ /* 0x000fce0000000f00 */
[----:B0-----:R-:W-:Y:S05]  /*0530*/  WARPSYNC.COLLECTIVE R2, `(.L_x_9) ;  /* 0x0000000002087348 */ /* 0x001fea0003c00000 */
[----:B------:R-:W-:Y:S01]  /*0540*/  NOP ;  /* 0x0000000000007918 */ /* 0x000fe20000000000 */
[----:B0-----:R-:W-:Y:S05]  /*0550*/  ENDCOLLECTIVE ;  /* 0x000000000000791b */ /* 0x001fea0003800000 */
.L_x_9:
[----:B------:R-:W-:Y:S05]  /*0560*/  BSYNC B1 ;  /* 0x0000000000017941 */ /* 0x000fea0003800000 */
.L_x_8:
[----:B------:R-:W-:Y:S05]  /*0570*/  BRA `(.L_x_10) ;  /* 0xfffffffc00407947 */ /* 0x000fea000383ffff */
.L_x_6:
[----:B------:R-:W-:Y:S01]  /*0580*/  BSSY B1, `(.L_x_11) ;  /* 0x0000005000017945 */ /* 0x000fe20003800000 */
[----:B------:R-:W-:-:S07]  /*0590*/  IMAD.MOV.U32 R2, RZ, RZ, -0x1 ;  /* 0xffffffffff027424 */ /* 0x000fce00078e00ff */
[----:B------:R-:W-:Y:S05]  /*05a0*/  WARPSYNC.COLLECTIVE R2, `(.L_x_12) ;  /* 0x0000000002087348 */ /* 0x000fea0003c00000 */
[----:B------:R-:W-:Y:S01]  /*05b0*/  NOP ;  /* 0x0000000000007918 */ /* 0x000fe20000000000 */
[----:B------:R-:W-:Y:S05]  /*05c0*/  ENDCOLLECTIVE ;  /* 0x000000000000791b */ /* 0x000fea0003800000 */
.L_x_12:
[----:B------:R-:W-:Y:S05]  /*05d0*/  BSYNC B1 ;  /* 0x0000000000017941 */ /* 0x000fea0003800000 */
.L_x_11:
[----:B------:R-:W-:Y:S05]  /*05e0*/  BRA `(.L_x_13) ;  /* 0xfffffffc00907947 */ /* 0x000fea000383ffff */
.L_x_14:
        /* <DEDUP_REMOVED lines=9> */
.L_x_106:


//--------------------- .text._Z32topoCacheCoarsenSPMMKernelFloat4iiPKiS0_PKfPf --------------------------
	.section	.text._Z32topoCacheCoarsenSPMMKernelFloat4iiPKiS0_PKfPf,"ax",@progbits
	.align	128
        .global         _Z32topoCacheCoarsenSPMMKernelFloat4iiPKiS0_PKfPf
        .type           _Z32topoCacheCoarsenSPMMKernelFloat4iiPKiS0_PKfPf,@function
        .size           _Z32topoCacheCoarsenSPMMKernelFloat4iiPKiS0_PKfPf,(.L_x_107 - _Z32topoCacheCoarsenSPMMKernelFloat4iiPKiS0_PKfPf)
        .other          _Z32topoCacheCoarsenSPMMKernelFloat4iiPKiS0_PKfPf,@"STO_CUDA_ENTRY STV_DEFAULT"
_Z32topoCacheCoarsenSPMMKernelFloat4iiPKiS0_PKfPf:
.text._Z32topoCacheCoarsenSPMMKernelFloat4iiPKiS0_PKfPf:
        /* <DEDUP_REMOVED lines=14> */
[----:B------:R-:W-:Y:S01]  /*00e0*/  CS2R R6, SRZ ;  /* 0x0000000000067805 */ /* 0x000fe2000001ff00 */
[----:B------:R-:W0:Y:S01]  /*00f0*/  S2R R17, SR_TID.X ;  /* 0x0000000000117919 */ /* 0x000e220000002100 */
[----:B------:R-:W0:Y:S02]  /*0100*/  S2R R4, SR_CTAID.Y ;  /* 0x0000000000047919 */ /* 0x000e240000002600 */
[----:B0-----:R-:W-:Y:S01]  /*0110*/  IMAD R3, R4, 0x20, R17 ;  /* 0x0000002004037824 */ /* 0x001fe200078e0211 */
[----:B------:R-:W-:-:S03]  /*0120*/  CS2R R4, SRZ ;  /* 0x0000000000047805 */ /* 0x000fc6000001ff00 */
[----:B------:R-:W-:Y:S01]  /*0130*/  IMAD.SHL.U32 R3, R3, 0x4, RZ ;  /* 0x0000000403037824 */ /* 0x000fe200078e00ff */
        /* <DEDUP_REMOVED lines=11> */
.L_x_21:
        /* <DEDUP_REMOVED lines=10> */
.L_x_24:
[----:B------:R-:W1:Y:S01]  /*0290*/  LDC.64 R12, c[0x0][0x398] ;  /* 0x0000e600ff0c7b82 */ /* 0x000e620000000a00 */
[----:B------:R-:W-:Y:S01]  /*02a0*/  HFMA2 R18, -RZ, RZ, 0, 5.9604644775390625e-08 ;  /* 0x00000001ff127431 */ /* 0x000fe200000001ff */
[----:B------:R-:W-:Y:S01]  /*02b0*/  BSSY.RECONVERGENT B1, `(.L_x_18) ;  /* 0x0000012000017945 */ /* 0x000fe20003800200 */
[----:B------:R-:W-:Y:S01]  /*02c0*/  IMAD.MOV.U32 R19, RZ, RZ, R16 ;  /* 0x000000ffff137224 */ /* 0x000fe200078e0010 */
[----:B------:R-:W-:-:S07]  /*02d0*/  MOV R21, R15 ;  /* 0x0000000f00157202 */ /* 0x000fce0000000f00 */
.L_x_19:
[----:B------:R-:W2:Y:S02]  /*02e0*/  LDS R8, [R19] ;  /* 0x0000000013087984 */ /* 0x000ea40000000800 */
[----:B--2---:R-:W-:-:S04]  /*02f0*/  IMAD.IADD R9, R3, 0x1, R8 ;  /* 0x0000000103097824 */ /* 0x004fc800078e0208 */
[----:B-1----:R-:W-:-:S06]  /*0300*/  IMAD.WIDE R8, R9, 0x4, R12 ;  /* 0x0000000409087825 */ /* 0x002fcc00078e020c */
[----:B0-----:R-:W2:Y:S01]  /*0310*/  LDG.E.128 R8, desc[UR6][R8.64] ;  /* 0x0000000608087981 */ /* 0x001ea2000c1e1d00 */
[----:B------:R-:W-:Y:S01]  /*0320*/  VIADD R21, R21, 0x1 ;  /* 0x0000000115157836 */ /* 0x000fe20000000000 */
[C---:B------:R-:W-:Y:S01]  /*0330*/  IADD3 R20, PT, PT, R18.reuse, -0x1, RZ ;  /* 0xffffffff12147810 */ /* 0x040fe20007ffe0ff */
[----:B------:R-:W-:Y:S01]  /*0340*/  VIADD R19, R19, 0x4 ;  /* 0x0000000413137836 */ /* 0x000fe20000000000 */
[----:B------:R-:W-:Y:S02]  /*0350*/  IADD3 R18, PT, PT, R18, 0x1, RZ ;  /* 0x0000000112127810 */ /* 0x000fe40007ffe0ff */
[----:B------:R-:W-:Y:S02]  /*0360*/  ISETP.GE.U32.AND P0, PT, R20, 0x1f, PT ;  /* 0x0000001f1400780c */ /* 0x000fe40003f06070 */
[----:B------:R-:W-:Y:S01]  /*0370*/  ISETP.LT.AND P1, PT, R21, R2, PT ;  /* 0x000000021500720c */ /* 0x000fe20003f21270 */
[----:B--2---:R-:W-:Y:S01]  /*0380*/  FADD R4, R8, R4 ;  /* 0x0000000408047221 */ /* 0x004fe20000000000 */
[----:B------:R-:W-:Y:S01]  /*0390*/  FADD R5, R9, R5 ;  /* 0x0000000509057221 */ /* 0x000fe20000000000 */
[----:B------:R-:W-:Y:S01]  /*03a0*/  FADD R6, R10, R6 ;  /* 0x000000060a067221 */ /* 0x000fe20000000000 */
[----:B------:R-:W-:-:S09]  /*03b0*/  FADD R7, R11, R7 ;  /* 0x000000070b077221 */ /* 0x000fd20000000000 */
[----:B------:R-:W-:Y:S05]  /*03c0*/  @!P0 BRA P1, `(.L_x_19) ;  /* 0xfffffffc00c48947 */ /* 0x000fea000083ffff */
[----:B------:R-:W-:Y:S05]  /*03d0*/  BSYNC.RECONVERGENT B1 ;  /* 0x0000000000017941 */ /* 0x000fea0003800200 */
.L_x_18:
[----:B------:R-:W-:-:S03]  /*03e0*/  UMOV UR4, 0xffffffff ;  /* 0xffffffff00047882 */ /* 0x000fc60000000000 */
[----:B------:R-:W-:Y:S05]  /*03f0*/  BRA.DIV UR4, `(.L_x_20) ;  /* 0x00000002044c7947 */ /* 0x000fea000b800000 */
[----:B------:R-:W-:Y:S01]  /*0400*/  NOP ;  /* 0x0000000000007918 */ /* 0x000fe20000000000 */
.L_x_27:
[----:B------:R-:W-:Y:S01]  /*0410*/  IADD3 R15, PT, PT, R15, 0x20, RZ ;  /* 0x000000200f0f7810 */ /* 0x000fe20007ffe0ff */
[----:B------:R-:W-:-:S03]  /*0420*/  VIADD R17, R17, 0x20 ;  /* 0x0000002011117836 */ /* 0x000fc60000000000 */
[----:B------:R-:W-:-:S13]  /*0430*/  ISETP.GE.AND P0, PT, R15, R2, PT ;  /* 0x000000020f00720c */ /* 0x000fda0003f06270 */
[----:B------:R-:W-:Y:S05]  /*0440*/  @!P0 BRA `(.L_x_21) ;  /* 0xfffffffc00688947 */ /* 0x000fea000383ffff */
.L_x_16:
[----:B------:R-:W-:Y:S05]  /*0450*/  BSYNC B0 ;  /* 0x0000000000007941 */ /* 0x000fea0003800000 */
.L_x_15:
[----:B------:R-:W0:Y:S01]  /*0460*/  LDC.64 R8, c[0x0][0x3a0] ;  /* 0x0000e800ff087b82 */ /* 0x000e220000000a00 */
[----:B------:R-:W1:Y:S02]  /*0470*/  LDCU UR4, c[0x0][0x384] ;  /* 0x00007080ff0477ac */ /* 0x000e640008000800 */
[----:B-1----:R-:W-:-:S04]  /*0480*/  IMAD R3, R0, UR4, R3 ;  /* 0x0000000400037c24 */ /* 0x002fc8000f8e0203 */
[----:B0-----:R-:W-:-:S05]  /*0490*/  IMAD.WIDE R2, R3, 0x4, R8 ;  /* 0x0000000403027825 */ /* 0x001fca00078e0208 */
[----:B------:R-:W-:Y:S01]  /*04a0*/  STG.E.128 desc[UR6][R2.64], R4 ;  /* 0x0000000402007986 */ /* 0x000fe2000c101d06 */
[----:B------:R-:W-:Y:S05]  /*04b0*/  EXIT ;  /* 0x000000000000794d */ /* 0x000fea0003800000 */
.L_x_17:
[----:B------:R-:W-:Y:S01]  /*04c0*/  BSSY B1, `(.L_x_22) ;  /* 0x0000005000017945 */ /* 0x000fe20003800000 */
[----:B------:R-:W-:-:S07]  /*04d0*/  MOV R8, 0xffffffff ;  /* 0xffffffff00087802 */ /* 0x000fce0000000f00 */
[----:B0-----:R-:W-:Y:S05]  /*04e0*/  WARPSYNC.COLLECTIVE R8, `(.L_x_23) ;  /* 0x0000000008087348 */ /* 0x001fea0003c00000 */
[----:B------:R-:W-:Y:S01]  /*04f0*/  NOP ;  /* 0x0000000000007918 */ /* 0x000fe20000000000 */
[----:B0-----:R-:W-:Y:S05]  /*0500*/  ENDCOLLECTIVE ;  /* 0x000000000000791b */ /* 0x001fea0003800000 */
.L_x_23:
[----:B------:R-:W-:Y:S05]  /*0510*/  BSYNC B1 ;  /* 0x0000000000017941 */ /* 0x000fea0003800000 */
.L_x_22:
[----:B------:R-:W-:Y:S05]  /*0520*/  BRA `(.L_x_24) ;  /* 0xfffffffc00587947 */ /* 0x000fea000383ffff */
.L_x_20:
[----:B------:R-:W-:Y:S01]  /*0530*/  BSSY B1, `(.L_x_25) ;  /* 0x0000005000017945 */ /* 0x000fe20003800000 */
[----:B------:R-:W-:-:S07]  /*0540*/  MOV R8, 0xffffffff ;  /* 0xffffffff00087802 */ /* 0x000fce0000000f00 */
[----:B------:R-:W-:Y:S05]  /*0550*/  WARPSYNC.COLLECTIVE R8, `(.L_x_26) ;  /* 0x0000000008087348 */ /* 0x000fea0003c00000 */
[----:B------:R-:W-:Y:S01]  /*0560*/  NOP ;  /* 0x0000000000007918 */ /* 0x000fe20000000000 */
[----:B------:R-:W-:Y:S05]  /*0570*/  ENDCOLLECTIVE ;  /* 0x000000000000791b */ /* 0x000fea0003800000 */
.L_x_26:
[----:B------:R-:W-:Y:S05]  /*0580*/  BSYNC B1 ;  /* 0x0000000000017941 */ /* 0x000fea0003800000 */
.L_x_25:
[----:B------:R-:W-:Y:S05]  /*0590*/  BRA `(.L_x_27) ;  /* 0xfffffffc009c7947 */ /* 0x000fea000383ffff */
.L_x_28:
        /* <DEDUP_REMOVED lines=14> */
.L_x_107:


//--------------------- .text._Z32topoCacheCoarsenSPMMKernelFloat2iiPKiS0_PKfPf --------------------------
	.section	.text._Z32topoCacheCoarsenSPMMKernelFloat2iiPKiS0_PKfPf,"ax",@progbits
	.align	128
        .global         _Z32topoCacheCoarsenSPMMKernelFloat2iiPKiS0_PKfPf
        .type           _Z32topoCacheCoarsenSPMMKernelFloat2iiPKiS0_PKfPf,@function
        .size           _Z32topoCacheCoarsenSPMMKernelFloat2iiPKiS0_PKfPf,(.L_x_108 - _Z32topoCacheCoarsenSPMMKernelFloat2iiPKiS0_PKfPf)
        .other          _Z32topoCacheCoarsenSPMMKernelFloat2iiPKiS0_PKfPf,@"STO_CUDA_ENTRY STV_DEFAULT"
_Z32topoCacheCoarsenSPMMKernelFloat2iiPKiS0_PKfPf:
.text._Z32topoCacheCoarsenSPMMKernelFloat2iiPKiS0_PKfPf:
        /* <DEDUP_REMOVED lines=24> */
[----:B------:R-:W-:Y:S01]  /*0180*/  CS2R R2, SRZ ;  /* 0x0000000000027805 */ /* 0x000fe2000001ff00 */
[----:B------:R-:W-:Y:S01]  /*0190*/  IMAD.IADD R11, R9, 0x1, R11 ;  /* 0x00000001090b7824 */ /* 0x000fe200078e020b */
[----:B0-----:R-:W-:-:S06]  /*01a0*/  ULEA UR4, UR5, UR4, 0x18 ;  /* 0x0000000405047291 */ /* 0x001fcc000f8ec0ff */
[----:B------:R-:W-:Y:S02]  /*01b0*/  LEA R8, R8, UR4, 0x2 ;  /* 0x0000000408087c11 */ /* 0x000fe4000f8e10ff */
[----:B------:R-:W-:-:S07]  /*01c0*/  LEA R10, R10, UR4, 0x7 ;  /* 0x000000040a0a7c11 */ /* 0x000fce000f8e38ff */
.L_x_35:
        /* <DEDUP_REMOVED lines=10> */
.L_x_38:
[----:B------:R-:W1:Y:S01]  /*0270*/  LDC.64 R4, c[0x0][0x398] ;  /* 0x0000e600ff047b82 */ /* 0x000e620000000a00 */
[----:B------:R-:W-:Y:S01]  /*0280*/  HFMA2 R14, -RZ, RZ, 0, 5.9604644775390625e-08 ;  /* 0x00000001ff0e7431 */ /* 0x000fe200000001ff */
[----:B------:R-:W-:Y:S01]  /*0290*/  BSSY.RECONVERGENT B1, `(.L_x_32) ;  /* 0x0000010000017945 */ /* 0x000fe20003800200 */
[----:B------:R-:W-:Y:S01]  /*02a0*/  IMAD.MOV.U32 R15, RZ, RZ, R10 ;  /* 0x000000ffff0f7224 */ /* 0x000fe200078e000a */
[----:B------:R-:W-:-:S07]  /*02b0*/  MOV R17, R9 ;  /* 0x0000000900117202 */ /* 0x000fce0000000f00 */
.L_x_33:
[----:B------:R-:W0:Y:S02]  /*02c0*/  LDS R12, [R15] ;  /* 0x000000000f0c7984 */ /* 0x000e240000000800 */
[----:B0-----:R-:W-:-:S04]  /*02d0*/  IMAD.IADD R13, R7, 0x1, R12 ;  /* 0x00000001070d7824 */ /* 0x001fc800078e020c */
[----:B-1----:R-:W-:-:S06]  /*02e0*/  IMAD.WIDE R12, R13, 0x4, R4 ;  /* 0x000000040d0c7825 */ /* 0x002fcc00078e0204 */
[----:B------:R-:W2:Y:S01]  /*02f0*/  LDG.E.64 R12, desc[UR6][R12.64] ;  /* 0x000000060c0c7981 */ /* 0x000ea2000c1e1b00 */
[----:B------:R-:W-:Y:S01]  /*0300*/  VIADD R17, R17, 0x1 ;  /* 0x0000000111117836 */ /* 0x000fe20000000000 */
[C---:B------:R-:W-:Y:S01]  /*0310*/  IADD3 R16, PT, PT, R14.reuse, -0x1, RZ ;  /* 0xffffffff0e107810 */ /* 0x040fe20007ffe0ff */
[----:B------:R-:W-:Y:S01]  /*0320*/  VIADD R15, R15, 0x4 ;  /* 0x000000040f0f7836 */ /* 0x000fe20000000000 */
[----:B------:R-:W-:Y:S02]  /*0330*/  IADD3 R14, PT, PT, R14, 0x1, RZ ;  /* 0x000000010e0e7810 */ /* 0x000fe40007ffe0ff */
[----:B------:R-:W-:Y:S02]  /*0340*/  ISETP.GE.U32.AND P0, PT, R16, 0x1f, PT ;  /* 0x0000001f1000780c */ /* 0x000fe40003f06070 */
[----:B------:R-:W-:Y:S01]  /*0350*/  ISETP.LT.AND P1, PT, R17, R6, PT ;  /* 0x000000061100720c */ /* 0x000fe20003f21270 */
[----:B--2---:R-:W-:Y:S01]  /*0360*/  FADD R2, R12, R2 ;  /* 0x000000020c027221 */ /* 0x004fe20000000000 */
[----:B------:R-:W-:-:S11]  /*0370*/  FADD R3, R13, R3 ;  /* 0x000000030d037221 */ /* 0x000fd60000000000 */
[----:B------:R-:W-:Y:S05]  /*0380*/  @!P0 BRA P1, `(.L_x_33) ;  /* 0xfffffffc00cc8947 */ /* 0x000fea000083ffff */
[----:B------:R-:W-:Y:S05]  /*0390*/  BSYNC.RECONVERGENT B1 ;  /* 0x0000000000017941 */ /* 0x000fea0003800200 */
.L_x_32:
[----:B------:R-:W-:-:S03]  /*03a0*/  UMOV UR4, 0xffffffff ;  /* 0xffffffff00047882 */ /* 0x000fc60000000000 */
[----:B------:R-:W-:Y:S05]  /*03b0*/  BRA.DIV UR4, `(.L_x_34) ;  /* 0x00000002044c7947 */ /* 0x000fea000b800000 */
[----:B------:R-:W-:Y:S01]  /*03c0*/  NOP ;  /* 0x0000000000007918 */ /* 0x000fe20000000000 */
.L_x_41:
[----:B------:R-:W-:Y:S01]  /*03d0*/  IADD3 R9, PT, PT, R9, 0x20, RZ ;  /* 0x0000002009097810 */ /* 0x000fe20007ffe0ff */
[----:B------:R-:W-:-:S03]  /*03e0*/  VIADD R11, R11, 0x20 ;  /* 0x000000200b0b7836 */ /* 0x000fc60000000000 */
[----:B------:R-:W-:-:S13]  /*03f0*/  ISETP.GE.AND P0, PT, R9, R6, PT ;  /* 0x000000060900720c */ /* 0x000fda0003f06270 */
[----:B------:R-:W-:Y:S05]  /*0400*/  @!P0 BRA `(.L_x_35) ;  /* 0xfffffffc00708947 */ /* 0x000fea000383ffff */
.L_x_30:
[----:B------:R-:W-:Y:S05]  /*0410*/  BSYNC B0 ;  /* 0x0000000000007941 */ /* 0x000fea0003800000 */
.L_x_29:
[----:B------:R-:W0:Y:S01]  /*0420*/  LDC.64 R4, c[0x0][0x3a0] ;  /* 0x0000e800ff047b82 */ /* 0x000e220000000a00 */
[----:B------:R-:W1:Y:S02]  /*0430*/  LDCU UR4, c[0x0][0x384] ;  /* 0x00007080ff0477ac */ /* 0x000e640008000800 */
[----:B-1----:R-:W-:-:S04]  /*0440*/  IMAD R7, R0, UR4, R7 ;  /* 0x0000000400077c24 */ /* 0x002fc8000f8e0207 */
[----:B0-----:R-:W-:-:S05]  /*0450*/  IMAD.WIDE R4, R7, 0x4, R4 ;  /* 0x0000000407047825 */ /* 0x001fca00078e0204 */
[----:B------:R-:W-:Y:S01]  /*0460*/  STG.E.64 desc[UR6][R4.64], R2 ;  /* 0x0000000204007986 */ /* 0x000fe2000c101b06 */
[----:B------:R-:W-:Y:S05]  /*0470*/  EXIT ;  /* 0x000000000000794d */ /* 0x000fea0003800000 */
.L_x_31:
[----:B------:R-:W-:Y:S01]  /*0480*/  BSSY B1, `(.L_x_36) ;  /* 0x0000005000017945 */ /* 0x000fe20003800000 */
[----:B------:R-:W-:-:S07]  /*0490*/  MOV R4, 0xffffffff ;  /* 0xffffffff00047802 */ /* 0x000fce0000000f00 */
[----:B0-----:R-:W-:Y:S05]  /*04a0*/  WARPSYNC.COLLECTIVE R4, `(.L_x_37) ;  /* 0x0000000004087348 */ /* 0x001fea0003c00000 */
[----:B------:R-:W-:Y:S01]  /*04b0*/  NOP ;  /* 0x0000000000007918 */ /* 0x000fe20000000000 */
[----:B0-----:R-:W-:Y:S05]  /*04c0*/  ENDCOLLECTIVE ;  /* 0x000000000000791b */ /* 0x001fea0003800000 */
.L_x_37:
[----:B------:R-:W-:Y:S05]  /*04d0*/  BSYNC B1 ;  /* 0x0000000000017941 */ /* 0x000fea0003800000 */
.L_x_36:
[----:B------:R-:W-:Y:S05]  /*04e0*/  BRA `(.L_x_38) ;  /* 0xfffffffc00607947 */ /* 0x000fea000383ffff */
.L_x_34:
[----:B------:R-:W-:Y:S01]  /*04f0*/  BSSY B1, `(.L_x_39) ;  /* 0x0000005000017945 */ /* 0x000fe20003800000 */
[----:B------:R-:W-:-:S07]  /*0500*/  MOV R4, 0xffffffff ;  /* 0xffffffff00047802 */ /* 0x000fce0000000f00 */
[----:B------:R-:W-:Y:S05]  /*0510*/  WARPSYNC.COLLECTIVE R4, `(.L_x_40) ;  /* 0x0000000004087348 */ /* 0x000fea0003c00000 */
[----:B------:R-:W-:Y:S01]  /*0520*/  NOP ;  /* 0x0000000000007918 */ /* 0x000fe20000000000 */
[----:B------:R-:W-:Y:S05]  /*0530*/  ENDCOLLECTIVE ;  /* 0x000000000000791b */ /* 0x000fea0003800000 */
.L_x_40:
[----:B------:R-:W-:Y:S05]  /*0540*/  BSYNC B1 ;  /* 0x0000000000017941 */ /* 0x000fea0003800000 */
.L_x_39:
[----:B------:R-:W-:Y:S05]  /*0550*/  BRA `(.L_x_41) ;  /* 0xfffffffc009c7947 */ /* 0x000fea000383ffff */
.L_x_42:
        /* <DEDUP_REMOVED lines=10> */
.L_x_108:


//--------------------- .text._Z26topoCacheCoarsenSPMMKerneliiPKiS0_PKfPf --------------------------
	.section	.text._Z26topoCacheCoarsenSPMMKerneliiPKiS0_PKfPf,"ax",@progbits
	.align	128
        .global         _Z26topoCacheCoarsenSPMMKerneliiPKiS0_PKfPf
        .type           _Z26topoCacheCoarsenSPMMKerneliiPKiS0_PKfPf,@function
        .size           _Z26topoCacheCoarsenSPMMKerneliiPKiS0_PKfPf,(.L_x_109 - _Z26topoCacheCoarsenSPMMKerneliiPKiS0_PKfPf)
        .other          _Z26topoCacheCoarsenSPMMKerneliiPKiS0_PKfPf,@"STO_CUDA_ENTRY STV_DEFAULT"
_Z26topoCacheCoarsenSPMMKerneliiPKiS0_PKfPf:
.text._Z26topoCacheCoarsenSPMMKerneliiPKiS0_PKfPf:
        /* <DEDUP_REMOVED lines=12> */
[----:B------:R0:W5:Y:S01]  /*00c0*/  LDG.E R5, desc[UR6][R8.64+0x4] ;  /* 0x0000040608057981 */ /* 0x000162000c1e1900 */
[----:B------:R-:W1:Y:S01]  /*00d0*/  LDCU UR4, c[0x0][0x374] ;  /* 0x00006e80ff0477ac */ /* 0x000e620008000800 */
[----:B------:R-:W3:Y:S01]  /*00e0*/  S2R R4, SR_CTAID.Y ;  /* 0x0000000000047919 */ /* 0x000ee20000002600 */
[----:B------:R-:W4:Y:S01]  /*00f0*/  S2R R7, SR_TID.X ;  /* 0x0000000000077919 */ /* 0x000f220000002100 */
[----:B-1----:R-:W-:-:S06]  /*0100*/  UIADD3 UR4, UPT, UPT, UR4, -0x1, URZ ;  /* 0xffffffff04047890 */ /* 0x002fcc000fffe0ff */
[C---:B---3--:R-:W-:Y:S01]  /*0110*/  ISETP.NE.AND P0, PT, R4.reuse, UR4, PT ;  /* 0x0000000404007c0c */ /* 0x048fe2000bf05270 */
[--C-:B----4-:R-:W-:Y:S02]  /*0120*/  IMAD R3, R4, 0x40, R7.reuse ;  /* 0x0000004004037824 */ /* 0x110fe400078e0207 */
[----:B------:R-:W-:Y:S01]  /*0130*/  IMAD R12, R6, 0x20, R7 ;  /* 0x00000020060c7824 */ /* 0x000fe200078e0207 */
[----:B--2---:R-:W-:-:S09]  /*0140*/  IADD3 R4, PT, PT, R2, R7, RZ ;  /* 0x0000000702047210 */ /* 0x004fd20007ffe0ff */
[----:B0-----:R-:W-:Y:S05]  /*0150*/  @!P0 BRA `(.L_x_43) ;  /* 0x0000000000e88947 */ /* 0x001fea0003800000 */
[----:B-----5:R-:W-:Y:S01]  /*0160*/  ISETP.GE.AND P0, PT, R2, R5, PT ;  /* 0x000000050200720c */ /* 0x020fe20003f06270 */
[----:B------:R-:W-:Y:S01]  /*0170*/  BSSY B0, `(.L_x_44) ;  /* 0x0000031000007945 */ /* 0x000fe20003800000 */
[----:B------:R-:W-:Y:S02]  /*0180*/  IMAD.MOV.U32 R10, RZ, RZ, RZ ;  /* 0x000000ffff0a7224 */ /* 0x000fe400078e00ff */
[----:B------:R-:W-:-:S09]  /*0190*/  IMAD.MOV.U32 R7, RZ, RZ, RZ ;  /* 0x000000ffff077224 */ /* 0x000fd200078e00ff */
[----:B------:R-:W-:Y:S05]  /*01a0*/  @P0 BRA `(.L_x_45) ;  /* 0x0000000000b40947 */ /* 0x000fea0003800000 */
[----:B------:R-:W0:Y:S01]  /*01b0*/  S2R R8, SR_CgaCtaId ;  /* 0x0000000000087919 */ /* 0x000e220000008800 */
[----:B------:R-:W-:Y:S01]  /*01c0*/  MOV R11, 0x400 ;  /* 0x00000400000b7802 */ /* 0x000fe20000000f00 */
[----:B------:R-:W-:Y:S02]  /*01d0*/  HFMA2 R7, -RZ, RZ, 0, 0 ;  /* 0x00000000ff077431 */ /* 0x000fe400000001ff */
[----:B------:R-:W-:Y:S01]  /*01e0*/  IMAD.MOV.U32 R10, RZ, RZ, RZ ;  /* 0x000000ffff0a7224 */ /* 0x000fe200078e00ff */
[----:B0-----:R-:W-:-:S05]  /*01f0*/  LEA R11, R8, R11, 0x18 ;  /* 0x0000000b080b7211 */ /* 0x001fca00078ec0ff */
[----:B------:R-:W-:-:S07]  /*0200*/  IMAD R12, R12, 0x4, R11 ;  /* 0x000000040c0c7824 */ /* 0x000fce00078e020b */
.L_x_52:
[----:B------:R-:W-:Y:S01]  /*0210*/  ISETP.GE.AND P0, PT, R4, R5, PT ;  /* 0x000000050400720c */ /* 0x000fe20003f06270 */
[----:B------:R-:W-:-:S12]  /*0220*/  BSSY.RECONVERGENT B1, `(.L_x_46) ;  /* 0x0000008000017945 */ /* 0x000fd80003800200 */
[----:B------:R-:W-:Y:S05]  /*0230*/  @P0 BRA `(.L_x_47) ;  /* 0x0000000000180947 */ /* 0x000fea0003800000 */
[----:B------:R-:W0:Y:S01]  /*0240*/  LDC.64 R8, c[0x0][0x390] ;  /* 0x0000e400ff087b82 */ /* 0x000e220000000a00 */
[----:B------:R-:W1:Y:S01]  /*0250*/  LDCU UR4, c[0x0][0x384] ;  /* 0x00007080ff0477ac */ /* 0x000e620008000800 */
[----:B0-----:R-:W-:-:S06]  /*0260*/  IMAD.WIDE R8, R4, 0x4, R8 ;  /* 0x0000000404087825 */ /* 0x001fcc00078e0208 */
[----:B------:R-:W1:Y:S02]  /*0270*/  LDG.E R8, desc[UR6][R8.64] ;  /* 0x0000000608087981 */ /* 0x000e64000c1e1900 */
[----:B-1----:R-:W-:-:S05]  /*0280*/  IMAD R13, R8, UR4, RZ ;  /* 0x00000004080d7c24 */ /* 0x002fca000f8e02ff */
[----:B------:R0:W-:Y:S02]  /*0290*/  STS [R12], R13 ;  /* 0x0000000d0c007388 */ /* 0x0001e40000000800 */
.L_x_47:
[----:B------:R-:W-:Y:S05]  /*02a0*/  BSYNC.RECONVERGENT B1 ;  /* 0x0000000000017941 */ /* 0x000fea0003800200 */
.L_x_46:
[----:B------:R-:W-:-:S03]  /*02b0*/  UMOV UR4, 0xffffffff ;  /* 0xffffffff00047882 */ /* 0x000fc60000000000 */
[----:B------:R-:W-:Y:S05]  /*02c0*/  BRA.DIV UR4, `(.L_x_48) ;  /* 0x0000000604947947 */ /* 0x000fea000b800000 */
[----:B------:R-:W-:Y:S01]  /*02d0*/  NOP ;  /* 0x0000000000007918 */ /* 0x000fe20000000000 */
.L_x_64:
[----:B------:R-:W1:Y:S01]  /*02e0*/  LDC.64 R8, c[0x0][0x398] ;  /* 0x0000e600ff087b82 */ /* 0x000e620000000a00 */
[----:B0-----:R-:W-:Y:S01]  /*02f0*/  HFMA2 R13, -RZ, RZ, 0, 0 ;  /* 0x00000000ff0d7431 */ /* 0x001fe200000001ff */
[----:B------:R-:W-:Y:S06]  /*0300*/  BSSY.RECONVERGENT B1, `(.L_x_49) ;  /* 0x0000010000017945 */ /* 0x000fec0003800200 */
.L_x_50:
[----:B------:R-:W-:-:S04]  /*0310*/  IMAD R14, R6, 0x20, R13 ;  /* 0x00000020060e7824 */ /* 0x000fc800078e020d */
[----:B------:R-:W-:-:S06]  /*0320*/  IMAD R16, R14, 0x4, R11 ;  /* 0x000000040e107824 */ /* 0x000fcc00078e020b */
[----:B------:R-:W0:Y:S02]  /*0330*/  LDS R16, [R16] ;  /* 0x0000000010107984 */ /* 0x000e240000000800 */
[----:B0-----:R-:W-:-:S05]  /*0340*/  IADD3 R15, PT, PT, R3, R16, RZ ;  /* 0x00000010030f7210 */ /* 0x001fca0007ffe0ff */
[----:B-1----:R-:W-:-:S05]  /*0350*/  IMAD.WIDE R14, R15, 0x4, R8 ;  /* 0x000000040f0e7825 */ /* 0x002fca00078e0208 */
[----:B------:R-:W2:Y:S04]  /*0360*/  LDG.E R17, desc[UR6][R14.64] ;  /* 0x000000060e117981 */ /* 0x000ea8000c1e1900 */
[----:B------:R-:W3:Y:S01]  /*0370*/  LDG.E R18, desc[UR6][R14.64+0x80] ;  /* 0x000080060e127981 */ /* 0x000ee2000c1e1900 */
[C---:B------:R-:W-:Y:S01]  /*0380*/  VIADD R19, R13.reuse, 0x1 ;  /* 0x000000010d137836 */ /* 0x040fe20000000000 */
[----:B------:R-:W-:-:S03]  /*0390*/  ISETP.LT.U32.AND P1, PT, R13, 0x1f, PT ;  /* 0x0000001f0d00780c */ /* 0x000fc60003f21070 */
[----:B------:R-:W-:Y:S01]  /*03a0*/  IMAD.IADD R20, R19, 0x1, R2 ;  /* 0x0000000113147824 */ /* 0x000fe200078e0202 */
[----:B------:R-:W-:-:S04]  /*03b0*/  MOV R13, R19 ;  /* 0x00000013000d7202 */ /* 0x000fc80000000f00 */
[----:B------:R-:W-:Y:S01]  /*03c0*/  ISETP.GE.AND P0, PT, R20, R5, PT ;  /* 0x000000051400720c */ /* 0x000fe20003f06270 */
[----:B--2---:R-:W-:Y:S01]  /*03d0*/  FADD R10, R17, R10 ;  /* 0x0000000a110a7221 */ /* 0x004fe20000000000 */
[----:B---3--:R-:W-:-:S11]  /*03e0*/  FADD R7, R18, R7 ;  /* 0x0000000712077221 */ /* 0x008fd60000000000 */
[----:B------:R-:W-:Y:S05]  /*03f0*/  @!P0 BRA P1, `(.L_x_50) ;  /* 0xfffffffc00c48947 */ /* 0x000fea000083ffff */
[----:B------:R-:W-:Y:S05]  /*0400*/  BSYNC.RECONVERGENT B1 ;  /* 0x0000000000017941 */ /* 0x000fea0003800200 */
.L_x_49:
[----:B------:R-:W-:-:S03]  /*0410*/  UMOV UR4, 0xffffffff ;  /* 0xffffffff00047882 */ /* 0x000fc60000000000 */
[----:B------:R-:W-:Y:S05]  /*0420*/  BRA.DIV UR4, `(.L_x_51) ;  /* 0x0000000604587947 */ /* 0x000fea000b800000 */
[----:B------:R-:W-:Y:S01]  /*0430*/  NOP ;  /* 0x0000000000007918 */ /* 0x000fe20000000000 */
.L_x_67:
[----:B------:R-:W-:Y:S01]  /*0440*/  VIADD R2, R2, 0x20 ;  /* 0x0000002002027836 */ /* 0x000fe20000000000 */
[----:B------:R-:W-:-:S04]  /*0450*/  IADD3 R4, PT, PT, R4, 0x20, RZ ;  /* 0x0000002004047810 */ /* 0x000fc80007ffe0ff */
[----:B------:R-:W-:-:S13]  /*0460*/  ISETP.GE.AND P0, PT, R2, R5, PT ;  /* 0x000000050200720c */ /* 0x000fda0003f06270 */
[----:B------:R-:W-:Y:S05]  /*0470*/  @!P0 BRA `(.L_x_52) ;  /* 0xfffffffc00648947 */ /* 0x000fea000383ffff */
.L_x_45:
[----:B------:R-:W-:Y:S05]  /*0480*/  BSYNC B0 ;  /* 0x0000000000007941 */ /* 0x000fea0003800000 */
.L_x_44:
[----:B------:R-:W0:Y:S01]  /*0490*/  LDC.64 R4, c[0x0][0x3a0] ;  /* 0x0000e800ff047b82 */ /* 0x000e220000000a00 */
[----:B------:R-:W1:Y:S02]  /*04a0*/  LDCU UR4, c[0x0][0x384] ;  /* 0x00007080ff0477ac */ /* 0x000e640008000800 */
[----:B-1----:R-:W-:-:S04]  /*04b0*/  IMAD R3, R0, UR4, R3 ;  /* 0x0000000400037c24 */ /* 0x002fc8000f8e0203 */
[----:B0-----:R-:W-:-:S05]  /*04c0*/  IMAD.WIDE R2, R3, 0x4, R4 ;  /* 0x0000000403027825 */ /* 0x001fca00078e0204 */
[----:B------:R-:W-:Y:S04]  /*04d0*/  STG.E desc[UR6][R2.64], R10 ;  /* 0x0000000a02007986 */ /* 0x000fe8000c101906 */
[----:B------:R-:W-:Y:S01]  /*04e0*/  STG.E desc[UR6][R2.64+0x80], R7 ;  /* 0x0000800702007986 */ /* 0x000fe2000c101906 */
[----:B------:R-:W-:Y:S05]  /*04f0*/  EXIT ;  /* 0x000000000000794d */ /* 0x000fea0003800000 */
.L_x_43:
[----:B------:R-:W0:Y:S01]  /*0500*/  LDCU UR4, c[0x0][0x384] ;  /* 0x00007080ff0477ac */ /* 0x000e220008000800 */
[----:B-----5:R-:W-:Y:S01]  /*0510*/  ISETP.GE.AND P0, PT, R2, R5, PT ;  /* 0x000000050200720c */ /* 0x020fe20003f06270 */
[----:B------:R-:W-:Y:S01]  /*0520*/  BSSY B0, `(.L_x_53) ;  /* 0x0000034000007945 */ /* 0x000fe20003800000 */
[----:B------:R-:W-:Y:S02]  /*0530*/  CS2R R8, SRZ ;  /* 0x0000000000087805 */ /* 0x000fe4000001ff00 */
[----:B0-----:R-:W-:-:S09]  /*0540*/  IADD3 R15, PT, PT, -R3, UR4, RZ ;  /* 0x00000004030f7c10 */ /* 0x001fd2000fffe1ff */
[----:B------:R-:W-:Y:S05]  /*0550*/  @P0 BRA `(.L_x_54) ;  /* 0x0000000000c00947 */ /* 0x000fea0003800000 */
[----:B------:R-:W0:Y:S01]  /*0560*/  S2UR UR5, SR_CgaCtaId ;  /* 0x00000000000579c3 */ /* 0x000e220000008800 */
[----:B------:R-:W-:Y:S01]  /*0570*/  UMOV UR4, 0x400 ;  /* 0x0000040000047882 */ /* 0x000fe20000000000 */
[----:B------:R-:W-:Y:S01]  /*0580*/  CS2R R8, SRZ ;  /* 0x0000000000087805 */ /* 0x000fe2000001ff00 */
[----:B0-----:R-:W-:-:S06]  /*0590*/  ULEA UR4, UR5, UR4, 0x18 ;  /* 0x0000000405047291 */ /* 0x001fcc000f8ec0ff */
[----:B------:R-:W-:Y:S02]  /*05a0*/  LEA R12, R12, UR4, 0x2 ;  /* 0x000000040c0c7c11 */ /* 0x000fe4000f8e10ff */
[----:B------:R-:W-:-:S07]  /*05b0*/  LEA R13, R6, UR4, 0x7 ;  /* 0x00000004060d7c11 */ /* 0x000fce000f8e38ff */
.L_x_61:
[----:B------:R-:W-:-:S13]  /*05c0*/  ISETP.GE.AND P0, PT, R4, R5, PT ;  /* 0x000000050400720c */ /* 0x000fda0003f06270 */
[----:B01----:R-:W0:Y:S08]  /*05d0*/  @!P0 LDC.64 R6, c[0x0][0x390] ;  /* 0x0000e400ff068b82 */ /* 0x003e300000000a00 */
        /* <DEDUP_REMOVED lines=8> */
.L_x_70:
[----:B------:R-:W1:Y:S01]  /*0660*/  LDC.64 R6, c[0x0][0x398] ;  /* 0x0000e600ff067b82 */ /* 0x000e620000000a00 */
[----:B------:R-:W-:Y:S01]  /*0670*/  BSSY.RECONVERGENT B1, `(.L_x_56) ;  /* 0x0000017000017945 */ /* 0x000fe20003800200 */
[----:B------:R-:W-:Y:S01]  /*0680*/  ISETP.GE.AND P0, PT, R15, 0x1, PT ;  /* 0x000000010f00780c */ /* 0x000fe20003f06270 */
[----:B------:R-:W-:Y:S01]  /*0690*/  IMAD.MOV.U32 R19, RZ, RZ, 0x1 ;  /* 0x00000001ff137424 */ /* 0x000fe200078e00ff */
[----:B------:R-:W-:Y:S01]  /*06a0*/  MOV R14, R13 ;  /* 0x0000000d000e7202 */ /* 0x000fe20000000f00 */
[----:B------:R-:W-:-:S10]  /*06b0*/  IMAD.MOV.U32 R16, RZ, RZ, R2 ;  /* 0x000000ffff107224 */ /* 0x000fd400078e0002 */
.L_x_59:
[----:B------:R-:W-:Y:S01]  /*06c0*/  VIADD R16, R16, 0x1 ;  /* 0x0000000110107836 */ /* 0x000fe20000000000 */
[----:B------:R-:W-:Y:S01]  /*06d0*/  IADD3 R10, PT, PT, R19, -0x1, RZ ;  /* 0xffffffff130a7810 */ /* 0x000fe20007ffe0ff */
[----:B------:R-:W-:Y:S03]  /*06e0*/  BSSY.RECONVERGENT B2, `(.L_x_57) ;  /* 0x000000c000027945 */ /* 0x000fe60003800200 */
[----:B------:R-:W-:Y:S02]  /*06f0*/  ISETP.GE.U32.AND P2, PT, R10, 0x1f, PT ;  /* 0x0000001f0a00780c */ /* 0x000fe40003f46070 */
[----:B------:R-:W-:Y:S01]  /*0700*/  ISETP.LT.AND P3, PT, R16, R5, PT ;  /* 0x000000051000720c */ /* 0x000fe20003f61270 */
[----:B------:R-:W-:-:S12]  /*0710*/  @!P0 BRA `(.L_x_58) ;  /* 0x0000000000208947 */ /* 0x000fd80003800000 */
[----:B------:R-:W0:Y:S01]  /*0720*/  LDS R10, [R14] ;  /* 0x000000000e0a7984 */ /* 0x000e220000000800 */
[----:B------:R-:W-:Y:S02]  /*0730*/  ISETP.GE.U32.AND P1, PT, R15, 0x21, PT ;  /* 0x000000210f00780c */ /* 0x000fe40003f26070 */
[----:B0-----:R-:W-:-:S05]  /*0740*/  IADD3 R11, PT, PT, R3, R10, RZ ;  /* 0x0000000a030b7210 */ /* 0x001fca0007ffe0ff */
[----:B-1----:R-:W-:-:S05]  /*0750*/  IMAD.WIDE R10, R11, 0x4, R6 ;  /* 0x000000040b0a7825 */ /* 0x002fca00078e0206 */
[----:B------:R-:W2:Y:S04]  /*0760*/  LDG.E R18, desc[UR6][R10.64] ;  /* 0x000000060a127981 */ /* 0x000ea8000c1e1900 */
[----:B------:R-:W3:Y:S01]  /*0770*/  @P1 LDG.E R17, desc[UR6][R10.64+0x80] ;  /* 0x000080060a111981 */ /* 0x000ee2000c1e1900 */
[----:B--2---:R-:W-:Y:S01]  /*0780*/  FADD R9, R9, R18 ;  /* 0x0000001209097221 */ /* 0x004fe20000000000 */
[----:B---3--:R-:W-:-:S07]  /*0790*/  @P1 FADD R8, R8, R17 ;  /* 0x0000001108081221 */ /* 0x008fce0000000000 */
.L_x_58:
[----:B------:R-:W-:Y:S05]  /*07a0*/  BSYNC.RECONVERGENT B2 ;  /* 0x0000000000027941 */ /* 0x000fea0003800200 */
.L_x_57:
[----:B------:R-:W-:Y:S01]  /*07b0*/  VIADD R19, R19, 0x1 ;  /* 0x0000000113137836 */ /* 0x000fe20000000000 */
[----:B------:R-:W-:Y:S01]  /*07c0*/  IADD3 R14, PT, PT, R14, 0x4, RZ ;  /* 0x000000040e0e7810 */ /* 0x000fe20007ffe0ff */
[----:B------:R-:W-:Y:S06]  /*07d0*/  @!P2 BRA P3, `(.L_x_59) ;  /* 0xfffffffc00b8a947 */ /* 0x000fec000183ffff */
[----:B------:R-:W-:Y:S05]  /*07e0*/  BSYNC.RECONVERGENT B1 ;  /* 0x0000000000017941 */ /* 0x000fea0003800200 */
.L_x_56:
[----:B------:R-:W-:-:S03]  /*07f0*/  UMOV UR4, 0xffffffff ;  /* 0xffffffff00047882 */ /* 0x000fc60000000000 */
[----:B------:R-:W-:Y:S05]  /*0800*/  BRA.DIV UR4, `(.L_x_60) ;  /* 0x0000000204987947 */ /* 0x000fea000b800000 */
[----:B------:R-:W-:Y:S01]  /*0810*/  NOP ;  /* 0x0000000000007918 */ /* 0x000fe20000000000 */
.L_x_73:
[----:B------:R-:W-:Y:S01]  /*0820*/  VIADD R2, R2, 0x20 ;  /* 0x0000002002027836 */ /* 0x000fe20000000000 */
[----:B------:R-:W-:-:S04]  /*0830*/  IADD3 R4, PT, PT, R4, 0x20, RZ ;  /* 0x0000002004047810 */ /* 0x000fc80007ffe0ff */
[----:B------:R-:W-:-:S13]  /*0840*/  ISETP.GE.AND P0, PT, R2, R5, PT ;  /* 0x000000050200720c */ /* 0x000fda0003f06270 */
[----:B------:R-:W-:Y:S05]  /*0850*/  @!P0 BRA `(.L_x_61) ;  /* 0xfffffffc00588947 */ /* 0x000fea000383ffff */
.L_x_54:
[----:B------:R-:W-:Y:S05]  /*0860*/  BSYNC B0 ;  /* 0x0000000000007941 */ /* 0x000fea0003800000 */
.L_x_53:
[----:B------:R-:W2:Y:S01]  /*0870*/  LDCU UR4, c[0x0][0x384] ;  /* 0x00007080ff0477ac */ /* 0x000ea20008000800 */
[----:B------:R-:W-:Y:S01]  /*0880*/  ISETP.GE.AND P0, PT, R15, 0x1, PT ;  /* 0x000000010f00780c */ /* 0x000fe20003f06270 */
[----:B--2---:R-:W-:-:S12]  /*0890*/  IMAD R5, R0, UR4, R3 ;  /* 0x0000000400057c24 */ /* 0x004fd8000f8e0203 */
[----:B------:R-:W-:Y:S05]  /*08a0*/  @!P0 EXIT ;  /* 0x000000000000894d */ /* 0x000fea0003800000 */
[----:B------:R-:W2:Y:S01]  /*08b0*/  LDC.64 R2, c[0x0][0x3a0] ;  /* 0x0000e800ff027b82 */ /* 0x000ea20000000a00 */
[----:B------:R-:W-:Y:S01]  /*08c0*/  ISETP.GE.U32.AND P0, PT, R15, 0x21, PT ;  /* 0x000000210f00780c */ /* 0x000fe20003f06070 */
[----:B--2---:R-:W-:-:S05]  /*08d0*/  IMAD.WIDE R2, R5, 0x4, R2 ;  /* 0x0000000405027825 */ /* 0x004fca00078e0202 */
[----:B------:R2:W-:Y:S07]  /*08e0*/  STG.E desc[UR6][R2.64], R9 ;  /* 0x0000000902007986 */ /* 0x0005ee000c101906 */
[----:B------:R-:W-:Y:S05]  /*08f0*/  @!P0 EXIT ;  /* 0x000000000000894d */ /* 0x000fea0003800000 */
[----:B------:R-:W-:Y:S01]  /*0900*/  STG.E desc[UR6][R2.64+0x80], R8 ;  /* 0x0000800802007986 */ /* 0x000fe2000c101906 */
[----:B------:R-:W-:Y:S05]  /*0910*/  EXIT ;  /* 0x000000000000794d */ /* 0x000fea0003800000 */
.L_x_48:
[----:B------:R-:W-:Y:S01]  /*0920*/  BSSY B1, `(.L_x_62) ;  /* 0x0000005000017945 */ /* 0x000fe20003800000 */
[----:B------:R-:W-:-:S07]  /*0930*/  IMAD.MOV.U32 R14, RZ, RZ, -0x1 ;  /* 0xffffffffff0e7424 */ /* 0x000fce00078e00ff */
[----:B0-----:R-:W-:Y:S05]  /*0940*/  WARPSYNC.COLLECTIVE R14, `(.L_x_63) ;  /* 0x000000000e087348 */ /* 0x001fea0003c00000 */
[----:B------:R-:W-:Y:S01]  /*0950*/  NOP ;  /* 0x0000000000007918 */ /* 0x000fe20000000000 */
[----:B0-----:R-:W-:Y:S05]  /*0960*/  ENDCOLLECTIVE ;  /* 0x000000000000791b */ /* 0x001fea0003800000 */
.L_x_63:
[----:B------:R-:W-:Y:S05]  /*0970*/  BSYNC B1 ;  /* 0x0000000000017941 */ /* 0x000fea0003800000 */
.L_x_62:
[----:B------:R-:W-:Y:S05]  /*0980*/  BRA `(.L_x_64) ;  /* 0xfffffff800547947 */ /* 0x000fea000383ffff */
.L_x_51:
[----:B------:R-:W-:Y:S01]  /*0990*/  BSSY B1, `(.L_x_65) ;  /* 0x0000005000017945 */ /* 0x000fe20003800000 */
[----:B------:R-:W-:-:S07]  /*09a0*/  MOV R14, 0xffffffff ;  /* 0xffffffff000e7802 */ /* 0x000fce0000000f00 */
[----:B------:R-:W-:Y:S05]  /*09b0*/  WARPSYNC.COLLECTIVE R14, `(.L_x_66) ;  /* 0x000000000e087348 */ /* 0x000fea0003c00000 */
[----:B------:R-:W-:Y:S01]  /*09c0*/  NOP ;  /* 0x0000000000007918 */ /* 0x000fe20000000000 */
[----:B------:R-:W-:Y:S05]  /*09d0*/  ENDCOLLECTIVE ;  /* 0x000000000000791b */ /* 0x000fea0003800000 */
.L_x_66:
[----:B------:R-:W-:Y:S05]  /*09e0*/  BSYNC B1 ;  /* 0x0000000000017941 */ /* 0x000fea0003800000 */
.L_x_65:
[----:B------:R-:W-:Y:S05]  /*09f0*/  BRA `(.L_x_67) ;  /* 0xfffffff800907947 */ /* 0x000fea000383ffff */
.L_x_55:
[----:B------:R-:W-:Y:S01]  /*0a00*/  BSSY B1, `(.L_x_68) ;  /* 0x0000005000017945 */ /* 0x000fe20003800000 */
[----:B------:R-:W-:-:S07]  /*0a10*/  IMAD.MOV.U32 R14, RZ, RZ, -0x1 ;  /* 0xffffffffff0e7424 */ /* 0x000fce00078e00ff */
[----:B0-----:R-:W-:Y:S05]  /*0a20*/  WARPSYNC.COLLECTIVE R14, `(.L_x_69) ;  /* 0x000000000e087348 */ /* 0x001fea0003c00000 */
[----:B------:R-:W-:Y:S01]  /*0a30*/  NOP ;  /* 0x0000000000007918 */ /* 0x000fe20000000000 */
[----:B0-----:R-:W-:Y:S05]  /*0a40*/  ENDCOLLECTIVE ;  /* 0x000000000000791b */ /* 0x001fea0003800000 */
.L_x_69:
[----:B------:R-:W-:Y:S05]  /*0a50*/  BSYNC B1 ;  /* 0x0000000000017941 */ /* 0x000fea0003800000 */
.L_x_68:
[----:B------:R-:W-:Y:S05]  /*0a60*/  BRA `(.L_x_70) ;  /* 0xfffffff800fc7947 */ /* 0x000fea000383ffff */
.L_x_60:
[----:B------:R-:W-:Y:S01]  /*0a70*/  BSSY B1, `(.L_x_71) ;  /* 0x0000005000017945 */ /* 0x000fe20003800000 */
[----:B------:R-:W-:-:S07]  /*0a80*/  MOV R14, 0xffffffff ;  /* 0xffffffff000e7802 */ /* 0x000fce0000000f00 */
[----:B01----:R-:W-:Y:S05]  /*0a90*/  WARPSYNC.COLLECTIVE R14, `(.L_x_72) ;  /* 0x000000000e087348 */ /* 0x003fea0003c00000 */
[----:B------:R-:W-:Y:S01]  /*0aa0*/  NOP ;  /* 0x0000000000007918 */ /* 0x000fe20000000000 */
[----:B01----:R-:W-:Y:S05]  /*0ab0*/  ENDCOLLECTIVE ;  /* 0x000000000000791b */ /* 0x003fea0003800000 */
.L_x_72:
[----:B------:R-:W-:Y:S05]  /*0ac0*/  BSYNC B1 ;  /* 0x0000000000017941 */ /* 0x000fea0003800000 */
.L_x_71:
[----:B------:R-:W-:Y:S05]  /*0ad0*/  BRA `(.L_x_73) ;  /* 0xfffffffc00507947 */ /* 0x000fea000383ffff */
.L_x_74:
        /* <DEDUP_REMOVED lines=10> */
.L_x_109:


//--------------------- .text._Z28topoCacheCoarsenSPMMKernelE1iiPKiS0_PKfPf --------------------------
	.section	.text._Z28topoCacheCoarsenSPMMKernelE1iiPKiS0_PKfPf,"ax",@progbits
	.align	128
        .global         _Z28topoCacheCoarsenSPMMKernelE1iiPKiS0_PKfPf
        .type           _Z28topoCacheCoarsenSPMMKernelE1iiPKiS0_PKfPf,@function
        .size           _Z28topoCacheCoarsenSPMMKernelE1iiPKiS0_PKfPf,(.L_x_110 - _Z28topoCacheCoarsenSPMMKernelE1iiPKiS0_PKfPf)
        .other          _Z28topoCacheCoarsenSPMMKernelE1iiPKiS0_PKfPf,@"STO_CUDA_ENTRY STV_DEFAULT"
_Z28topoCacheCoarsenSPMMKernelE1iiPKiS0_PKfPf:
.text._Z28topoCacheCoarsenSPMMKernelE1iiPKiS0_PKfPf:
        /* <DEDUP_REMOVED lines=24> */
[----:B------:R-:W-:-:S11]  /*0180*/  IMAD.MOV.U32 R7, RZ, RZ, RZ ;  /* 0x000000ffff077224 */ /* 0x000fd600078e00ff */
[----:B------:R-:W-:Y:S05]  /*0190*/  @P0 BRA `(.L_x_77) ;  /* 0x0000000000a80947 */ /* 0x000fea0003800000 */
[----:B------:R-:W0:Y:S01]  /*01a0*/  S2R R8, SR_CgaCtaId ;  /* 0x0000000000087919 */ /* 0x000e220000008800 */
[----:B------:R-:W-:-:S04]  /*01b0*/  MOV R7, 0x400 ;  /* 0x0000040000077802 */ /* 0x000fc80000000f00 */
[----:B0-----:R-:W-:Y:S01]  /*01c0*/  LEA R13, R8, R7, 0x18 ;  /* 0x00000007080d7211 */ /* 0x001fe200078ec0ff */
[----:B------:R-:W-:-:S03]  /*01d0*/  IMAD.MOV.U32 R7, RZ, RZ, RZ ;  /* 0x000000ffff077224 */ /* 0x000fc600078e00ff */
[----:B------:R-:W-:-:S07]  /*01e0*/  LEA R12, R10, R13, 0x2 ;  /* 0x0000000d0a0c7211 */ /* 0x000fce00078e10ff */
.L_x_84:
        /* <DEDUP_REMOVED lines=9> */
.L_x_79:
[----:B------:R-:W-:Y:S05]  /*0280*/  BSYNC.RECONVERGENT B1 ;  /* 0x0000000000017941 */ /* 0x000fea0003800200 */
.L_x_78:
[----:B------:R-:W-:-:S03]  /*0290*/  UMOV UR4, 0xffffffff ;  /* 0xffffffff00047882 */ /* 0x000fc60000000000 */
[----:B------:R-:W-:Y:S05]  /*02a0*/  BRA.DIV UR4, `(.L_x_80) ;  /* 0x0000000604647947 */ /* 0x000fea000b800000 */
[----:B------:R-:W-:Y:S01]  /*02b0*/  NOP ;  /* 0x0000000000007918 */ /* 0x000fe20000000000 */
.L_x_94:
[----:B------:R-:W1:Y:S01]  /*02c0*/  LDC.64 R8, c[0x0][0x398] ;  /* 0x0000e600ff087b82 */ /* 0x000e620000000a00 */
[----:B------:R-:W-:Y:S01]  /*02d0*/  BSSY.RECONVERGENT B1, `(.L_x_81) ;  /* 0x000000f000017945 */ /* 0x000fe20003800200 */
[----:B------:R-:W-:-:S07]  /*02e0*/  IMAD.MOV.U32 R15, RZ, RZ, RZ ;  /* 0x000000ffff0f7224 */ /* 0x000fce00078e00ff */
.L_x_82:
[----:B------:R-:W-:-:S05]  /*02f0*/  IMAD R10, R6, 0x20, R15 ;  /* 0x00000020060a7824 */ /* 0x000fca00078e020f */
[----:B------:R-:W-:-:S06]  /*0300*/  LEA R14, R10, R13, 0x2 ;  /* 0x0000000d0a0e7211 */ /* 0x000fcc00078e10ff */
[----:B------:R-:W0:Y:S02]  /*0310*/  LDS R14, [R14] ;  /* 0x000000000e0e7984 */ /* 0x000e240000000800 */
[----:B0-----:R-:W-:-:S04]  /*0320*/  IMAD.IADD R11, R3, 0x1, R14 ;  /* 0x00000001030b7824 */ /* 0x001fc800078e020e */
[----:B-1----:R-:W-:-:S06]  /*0330*/  IMAD.WIDE R10, R11, 0x4, R8 ;  /* 0x000000040b0a7825 */ /* 0x002fcc00078e0208 */
[----:B------:R-:W2:Y:S01]  /*0340*/  LDG.E R10, desc[UR6][R10.64] ;  /* 0x000000060a0a7981 */ /* 0x000ea2000c1e1900 */
[C---:B------:R-:W-:Y:S02]  /*0350*/  IADD3 R17, PT, PT, R15.reuse, 0x1, RZ ;  /* 0x000000010f117810 */ /* 0x040fe40007ffe0ff */
[----:B------:R-:W-:Y:S02]  /*0360*/  ISETP.LT.U32.AND P1, PT, R15, 0x1f, PT ;  /* 0x0000001f0f00780c */ /* 0x000fe40003f21070 */
[----:B------:R-:W-:Y:S01]  /*0370*/  MOV R15, R17 ;  /* 0x00000011000f7202 */ /* 0x000fe20000000f00 */
[----:B------:R-:W-:-:S05]  /*0380*/  IMAD.IADD R16, R17, 0x1, R2 ;  /* 0x0000000111107824 */ /* 0x000fca00078e0202 */
[----:B------:R-:W-:Y:S01]  /*0390*/  ISETP.GE.AND P0, PT, R16, R5, PT ;  /* 0x000000051000720c */ /* 0x000fe20003f06270 */
[----:B--2---:R-:W-:-:S12]  /*03a0*/  FADD R7, R10, R7 ;  /* 0x000000070a077221 */ /* 0x004fd80000000000 */
[----:B------:R-:W-:Y:S05]  /*03b0*/  @!P0 BRA P1, `(.L_x_82) ;  /* 0xfffffffc00cc8947 */ /* 0x000fea000083ffff */
[----:B------:R-:W-:Y:S05]  /*03c0*/  BSYNC.RECONVERGENT B1 ;  /* 0x0000000000017941 */ /* 0x000fea0003800200 */
.L_x_81:
[----:B------:R-:W-:-:S03]  /*03d0*/  UMOV UR4, 0xffffffff ;  /* 0xffffffff00047882 */ /* 0x000fc60000000000 */
[----:B------:R-:W-:Y:S05]  /*03e0*/  BRA.DIV UR4, `(.L_x_83) ;  /* 0x0000000604307947 */ /* 0x000fea000b800000 */
[----:B------:R-:W-:Y:S01]  /*03f0*/  NOP ;  /* 0x0000000000007918 */ /* 0x000fe20000000000 */
.L_x_97:
[----:B------:R-:W-:Y:S01]  /*0400*/  VIADD R2, R2, 0x20 ;  /* 0x0000002002027836 */ /* 0x000fe20000000000 */
[----:B------:R-:W-:-:S04]  /*0410*/  IADD3 R4, PT, PT, R4, 0x20, RZ ;  /* 0x0000002004047810 */ /* 0x000fc80007ffe0ff */
[----:B------:R-:W-:-:S13]  /*0420*/  ISETP.GE.AND P0, PT, R2, R5, PT ;  /* 0x000000050200720c */ /* 0x000fda0003f06270 */
[----:B------:R-:W-:Y:S05]  /*0430*/  @!P0 BRA `(.L_x_84) ;  /* 0xfffffffc006c8947 */ /* 0x000fea000383ffff */
.L_x_77:
[----:B------:R-:W-:Y:S05]  /*0440*/  BSYNC B0 ;  /* 0x0000000000007941 */ /* 0x000fea0003800000 */
.L_x_76:
[----:B------:R-:W0:Y:S01]  /*0450*/  LDC.64 R4, c[0x0][0x3a0] ;  /* 0x0000e800ff047b82 */ /* 0x000e220000000a00 */
[----:B------:R-:W1:Y:S02]  /*0460*/  LDCU UR4, c[0x0][0x384] ;  /* 0x00007080ff0477ac */ /* 0x000e640008000800 */
[----:B-1----:R-:W-:-:S04]  /*0470*/  IMAD R3, R0, UR4, R3 ;  /* 0x0000000400037c24 */ /* 0x002fc8000f8e0203 */
[----:B0-----:R-:W-:-:S05]  /*0480*/  IMAD.WIDE R2, R3, 0x4, R4 ;  /* 0x0000000403027825 */ /* 0x001fca00078e0204 */
[----:B------:R-:W-:Y:S01]  /*0490*/  STG.E desc[UR6][R2.64], R7 ;  /* 0x0000000702007986 */ /* 0x000fe2000c101906 */
[----:B------:R-:W-:Y:S05]  /*04a0*/  EXIT ;  /* 0x000000000000794d */ /* 0x000fea0003800000 */
.L_x_75:
[----:B------:R-:W0:Y:S01]  /*04b0*/  LDCU UR4, c[0x0][0x384] ;  /* 0x00007080ff0477ac */ /* 0x000e220008000800 */
[----:B-----5:R-:W-:Y:S01]  /*04c0*/  ISETP.GE.AND P0, PT, R2, R5, PT ;  /* 0x000000050200720c */ /* 0x020fe20003f06270 */
[----:B------:R-:W-:Y:S01]  /*04d0*/  BSSY B0, `(.L_x_85) ;  /* 0x000002e000007945 */ /* 0x000fe20003800000 */
[----:B------:R-:W-:Y:S01]  /*04e0*/  IMAD.MOV.U32 R7, RZ, RZ, RZ ;  /* 0x000000ffff077224 */ /* 0x000fe200078e00ff */
[----:B0-----:R-:W-:-:S10]  /*04f0*/  IADD3 R16, PT, PT, -R3, UR4, RZ ;  /* 0x0000000403107c10 */ /* 0x001fd4000fffe1ff */
[----:B------:R-:W-:Y:S05]  /*0500*/  @P0 BRA `(.L_x_86) ;  /* 0x0000000000a80947 */ /* 0x000fea0003800000 */
[----:B------:R-:W0:Y:S01]  /*0510*/  S2UR UR5, SR_CgaCtaId ;  /* 0x00000000000579c3 */ /* 0x000e220000008800 */
[----:B------:R-:W-:Y:S01]  /*0520*/  UMOV UR4, 0x400 ;  /* 0x0000040000047882 */ /* 0x000fe20000000000 */
[----:B------:R-:W-:Y:S01]  /*0530*/  HFMA2 R7, -RZ, RZ, 0, 0 ;  /* 0x00000000ff077431 */ /* 0x000fe200000001ff */
[----:B0-----:R-:W-:-:S06]  /*0540*/  ULEA UR4, UR5, UR4, 0x18 ;  /* 0x0000000405047291 */ /* 0x001fcc000f8ec0ff */
[----:B------:R-:W-:Y:S02]  /*0550*/  LEA R15, R10, UR4, 0x2 ;  /* 0x000000040a0f7c11 */ /* 0x000fe4000f8e10ff */
[----:B------:R-:W-:-:S07]  /*0560*/  LEA R6, R6, UR4, 0x7 ;  /* 0x0000000406067c11 */ /* 0x000fce000f8e38ff */
.L_x_91:
        /* <DEDUP_REMOVED lines=10> */
.L_x_100:
[----:B------:R-:W-:Y:S01]  /*0610*/  BSSY.RECONVERGENT B1, `(.L_x_88) ;  /* 0x0000012000017945 */ /* 0x000fe20003800200 */
[----:B------:R-:W-:Y:S01]  /*0620*/  ISETP.GE.AND P0, PT, R16, 0x1, PT ;  /* 0x000000011000780c */ /* 0x000fe20003f06270 */
[----:B0-----:R-:W-:Y:S01]  /*0630*/  IMAD.MOV.U32 R10, RZ, RZ, 0x1 ;  /* 0x00000001ff0a7424 */ /* 0x001fe200078e00ff */
[----:B------:R-:W-:Y:S01]  /*0640*/  MOV R11, R6 ;  /* 0x00000006000b7202 */ /* 0x000fe20000000f00 */
[----:B------:R-:W-:-:S10]  /*0650*/  IMAD.MOV.U32 R12, RZ, RZ, R2 ;  /* 0x000000ffff0c7224 */ /* 0x000fd400078e0002 */
.L_x_89:
[----:B------:R-:W0:Y:S01]  /*0660*/  @P0 LDS R14, [R11] ;  /* 0x000000000b0e0984 */ /* 0x000e220000000800 */
[----:B------:R-:W1:Y:S01]  /*0670*/  @P0 LDC.64 R8, c[0x0][0x398] ;  /* 0x0000e600ff080b82 */ /* 0x000e620000000a00 */
[----:B0-----:R-:W-:-:S05]  /*0680*/  @P0 IADD3 R13, PT, PT, R3, R14, RZ ;  /* 0x0000000e030d0210 */ /* 0x001fca0007ffe0ff */
[----:B-1----:R-:W-:-:S06]  /*0690*/  @P0 IMAD.WIDE R8, R13, 0x4, R8 ;  /* 0x000000040d080825 */ /* 0x002fcc00078e0208 */
[----:B------:R-:W2:Y:S01]  /*06a0*/  @P0 LDG.E R8, desc[UR6][R8.64] ;  /* 0x0000000608080981 */ /* 0x000ea2000c1e1900 */
[----:B------:R-:W-:Y:S01]  /*06b0*/  VIADD R13, R10, 0xffffffff ;  /* 0xffffffff0a0d7836 */ /* 0x000fe20000000000 */
[----:B------:R-:W-:Y:S01]  /*06c0*/  IADD3 R12, PT, PT, R12, 0x1, RZ ;  /* 0x000000010c0c7810 */ /* 0x000fe20007ffe0ff */
[----:B------:R-:W-:Y:S01]  /*06d0*/  VIADD R10, R10, 0x1 ;  /* 0x000000010a0a7836 */ /* 0x000fe20000000000 */
[----:B------:R-:W-:Y:S02]  /*06e0*/  IADD3 R11, PT, PT, R11, 0x4, RZ ;  /* 0x000000040b0b7810 */ /* 0x000fe40007ffe0ff */
[----:B------:R-:W-:Y:S02]  /*06f0*/  ISETP.GE.U32.AND P1, PT, R13, 0x1f, PT ;  /* 0x0000001f0d00780c */ /* 0x000fe40003f26070 */
[----:B------:R-:W-:Y:S01]  /*0700*/  ISETP.LT.AND P2, PT, R12, R5, PT ;  /* 0x000000050c00720c */ /* 0x000fe20003f41270 */
[----:B--2---:R-:W-:-:S12]  /*0710*/  @P0 FADD R7, R7, R8 ;  /* 0x0000000807070221 */ /* 0x004fd80000000000 */
[----:B------:R-:W-:Y:S05]  /*0720*/  @!P1 BRA P2, `(.L_x_89) ;  /* 0xfffffffc00cc9947 */ /* 0x000fea000103ffff */
[----:B------:R-:W-:Y:S05]  /*0730*/  BSYNC.RECONVERGENT B1 ;  /* 0x0000000000017941 */ /* 0x000fea0003800200 */
.L_x_88:
[----:B------:R-:W-:-:S03]  /*0740*/  UMOV UR4, 0xffffffff ;  /* 0xffffffff00047882 */ /* 0x000fc60000000000 */
[----:B------:R-:W-:Y:S05]  /*0750*/  BRA.DIV UR4, `(.L_x_90) ;  /* 0x00000002048c7947 */ /* 0x000fea000b800000 */
[----:B------:R-:W-:Y:S01]  /*0760*/  NOP ;  /* 0x0000000000007918 */ /* 0x000fe20000000000 */
.L_x_103:
[----:B------:R-:W-:Y:S01]  /*0770*/  VIADD R2, R2, 0x20 ;  /* 0x0000002002027836 */ /* 0x000fe20000000000 */
[----:B------:R-:W-:-:S04]  /*0780*/  IADD3 R4, PT, PT, R4, 0x20, RZ ;  /* 0x0000002004047810 */ /* 0x000fc80007ffe0ff */
[----:B------:R-:W-:-:S13]  /*0790*/  ISETP.GE.AND P0, PT, R2, R5, PT ;  /* 0x000000050200720c */ /* 0x000fda0003f06270 */
[----:B------:R-:W-:Y:S05]  /*07a0*/  @!P0 BRA `(.L_x_91) ;  /* 0xfffffffc00708947 */ /* 0x000fea000383ffff */
.L_x_86:
[----:B------:R-:W-:Y:S05]  /*07b0*/  BSYNC B0 ;  /* 0x0000000000007941 */ /* 0x000fea0003800000 */
.L_x_85:
[----:B------:R-:W0:Y:S01]  /*07c0*/  LDCU UR4, c[0x0][0x384] ;  /* 0x00007080ff0477ac */ /* 0x000e220008000800 */
[----:B------:R-:W-:Y:S01]  /*07d0*/  ISETP.GE.AND P0, PT, R16, 0x1, PT ;  /* 0x000000011000780c */ /* 0x000fe20003f06270 */
[----:B0-----:R-:W-:-:S12]  /*07e0*/  IMAD R5, R0, UR4, R3 ;  /* 0x0000000400057c24 */ /* 0x001fd8000f8e0203 */
[----:B------:R-:W-:Y:S05]  /*07f0*/  @!P0 EXIT ;  /* 0x000000000000894d */ /* 0x000fea0003800000 */
[----:B------:R-:W0:Y:S02]  /*0800*/  LDC.64 R2, c[0x0][0x3a0] ;  /* 0x0000e800ff027b82 */ /* 0x000e240000000a00 */
[----:B0-----:R-:W-:-:S05]  /*0810*/  IMAD.WIDE R2, R5, 0x4, R2 ;  /* 0x0000000405027825 */ /* 0x001fca00078e0202 */
[----:B------:R-:W-:Y:S01]  /*0820*/  STG.E desc[UR6][R2.64], R7 ;  /* 0x0000000702007986 */ /* 0x000fe2000c101906 */
[----:B------:R-:W-:Y:S05]  /*0830*/  EXIT ;  /* 0x000000000000794d */ /* 0x000fea0003800000 */
.L_x_80:
[----:B------:R-:W-:Y:S01]  /*0840*/  BSSY B1, `(.L_x_92) ;  /* 0x0000005000017945 */ /* 0x000fe20003800000 */
[----:B------:R-:W-:-:S07]  /*0850*/  IMAD.MOV.U32 R8, RZ, RZ, -0x1 ;  /* 0xffffffffff087424 */ /* 0x000fce00078e00ff */
[----:B0-----:R-:W-:Y:S05]  /*0860*/  WARPSYNC.COLLECTIVE R8, `(.L_x_93) ;  /* 0x0000000008087348 */ /* 0x001fea0003c00000 */
[----:B------:R-:W-:Y:S01]  /*0870*/  NOP ;  /* 0x0000000000007918 */ /* 0x000fe20000000000 */
[----:B0-----:R-:W-:Y:S05]  /*0880*/  ENDCOLLECTIVE ;  /* 0x000000000000791b */ /* 0x001fea0003800000 */
.L_x_93:
[----:B------:R-:W-:Y:S05]  /*0890*/  BSYNC B1 ;  /* 0x0000000000017941 */ /* 0x000fea0003800000 */
.L_x_92:
[----:B------:R-:W-:Y:S05]  /*08a0*/  BRA `(.L_x_94) ;  /* 0xfffffff800847947 */ /* 0x000fea000383ffff */
.L_x_83:
[----:B------:R-:W-:Y:S01]  /*08b0*/  BSSY B1, `(.L_x_95) ;  /* 0x0000005000017945 */ /* 0x000fe20003800000 */
[----:B------:R-:W-:-:S07]  /*08c0*/  MOV R8, 0xffffffff ;  /* 0xffffffff00087802 */ /* 0x000fce0000000f00 */
[----:B------:R-:W-:Y:S05]  /*08d0*/  WARPSYNC.COLLECTIVE R8, `(.L_x_96) ;  /* 0x0000000008087348 */ /* 0x000fea0003c00000 */
[----:B------:R-:W-:Y:S01]  /*08e0*/  NOP ;  /* 0x0000000000007918 */ /* 0x000fe20000000000 */
[----:B------:R-:W-:Y:S05]  /*08f0*/  ENDCOLLECTIVE ;  /* 0x000000000000791b */ /* 0x000fea0003800000 */
.L_x_96:
[----:B------:R-:W-:Y:S05]  /*0900*/  BSYNC B1 ;  /* 0x0000000000017941 */ /* 0x000fea0003800000 */
.L_x_95:
[----:B------:R-:W-:Y:S05]  /*0910*/  BRA `(.L_x_97) ;  /* 0xfffffff800b87947 */ /* 0x000fea000383ffff */
.L_x_87:
[----:B------:R-:W-:Y:S01]  /*0920*/  BSSY B1, `(.L_x_98) ;  /* 0x0000005000017945 */ /* 0x000fe20003800000 */
[----:B------:R-:W-:-:S07]  /*0930*/  IMAD.MOV.U32 R8, RZ, RZ, -0x1 ;  /* 0xffffffffff087424 */ /* 0x000fce00078e00ff */
[----:B0-----:R-:W-:Y:S05]  /*0940*/  WARPSYNC.COLLECTIVE R8, `(.L_x_99) ;  /* 0x0000000008087348 */ /* 0x001fea0003c00000 */
[----:B------:R-:W-:Y:S01]  /*0950*/  NOP ;  /* 0x0000000000007918 */ /* 0x000fe20000000000 */
[----:B0-----:R-:W-:Y:S05]  /*0960*/  ENDCOLLECTIVE ;  /* 0x000000000000791b */ /* 0x001fea0003800000 */
.L_x_99:
[----:B------:R-:W-:Y:S05]  /*0970*/  BSYNC B1 ;  /* 0x0000000000017941 */ /* 0x000fea0003800000 */
.L_x_98:
[----:B------:R-:W-:Y:S05]  /*0980*/  BRA `(.L_x_100) ;  /* 0xfffffffc00207947 */ /* 0x000fea000383ffff */
.L_x_90:
[----:B------:R-:W-:Y:S01]  /*0990*/  BSSY B1, `(.L_x_101) ;  /* 0x0000005000017945 */ /* 0x000fe20003800000 */
[----:B------:R-:W-:-:S07]  /*09a0*/  MOV R8, 0xffffffff ;  /* 0xffffffff00087802 */ /* 0x000fce0000000f00 */
[----:B------:R-:W-:Y:S05]  /*09b0*/  WARPSYNC.COLLECTIVE R8, `(.L_x_102) ;  /* 0x0000000008087348 */ /* 0x000fea0003c00000 */
[----:B------:R-:W-:Y:S01]  /*09c0*/  NOP ;  /* 0x0000000000007918 */ /* 0x000fe20000000000 */
[----:B------:R-:W-:Y:S05]  /*09d0*/  ENDCOLLECTIVE ;  /* 0x000000000000791b */ /* 0x000fea0003800000 */
.L_x_102:
[----:B------:R-:W-:Y:S05]  /*09e0*/  BSYNC B1 ;  /* 0x0000000000017941 */ /* 0x000fea0003800000 */
.L_x_101:
[----:B------:R-:W-:Y:S05]  /*09f0*/  BRA `(.L_x_103) ;  /* 0xfffffffc005c7947 */ /* 0x000fea000383ffff */
.L_x_104:
        /* <DEDUP_REMOVED lines=16> */
.L_x_110:


//--------------------- .nv.shared._ZN3cub18CUB_300001_SM_10006detail11EmptyKernelIvEEvv --------------------------
	.section	.nv.shared._ZN3cub18CUB_300001_SM_10006detail11EmptyKernelIvEEvv,"aw",@nobits
	.sectionflags	@""
	.align	16
	.zero		1024


//--------------------- .nv.shared.reserved.0     --------------------------
	.section	.nv.shared.reserved.0,"aw",@nobits
	.weak		__nv_reservedSMEM_offset_0_alias
	.size		__nv_reservedSMEM_offset_0_alias, 0, 64
	.other		__nv_reservedSMEM_offset_0_alias,@"STO_CUDA_RESERVED_SHARED STV_DEFAULT"
__nv_reservedSMEM_offset_0_alias:
	.zero		0
	.zero		64


//--------------------- .nv.global                --------------------------
	.section	.nv.global,"aw",@nobits
.nv.global:
	.type		_ZN34_INTERNAL_22157d2d_4_k_cu_b56998f56thrust24THRUST_300001_SM_1000_NS12placeholders2_8E,@object
	.size		_ZN34_INTERNAL_22157d2d_4_k_cu_b56998f56thrust24THRUST_300001_SM_1000_NS12placeholders2_8E,(_ZN34_INTERNAL_22157d2d_4_k_cu_b56998f54cuda3std3__436_GLOBAL__N__22157d2d_4_k_cu_b56998f56ignoreE - _ZN34_INTERNAL_22157d2d_4_k_cu_b56998f56thrust24THRUST_300001_SM_1000_NS12placeholders2_8E)
_ZN34_INTERNAL_22157d2d_4_k_cu_b56998f56thrust24THRUST_300001_SM_1000_NS12placeholders2_8E:
	.zero		1
	.type		_ZN34_INTERNAL_22157d2d_4_k_cu_b56998f54cuda3std3__436_GLOBAL__N__22157d2d_4_k_cu_b56998f56ignoreE,@object
	.size		_ZN34_INTERNAL_22157d2d_4_k_cu_b56998f54cuda3std3__436_GLOBAL__N__22157d2d_4_k_cu_b56998f56ignoreE,(_ZN34_INTERNAL_22157d2d_4_k_cu_b56998f54cuda3std6ranges3__45__cpo4dataE - _ZN34_INTERNAL_22157d2d_4_k_cu_b56998f54cuda3std3__436_GLOBAL__N__22157d2d_4_k_cu_b56998f56ignoreE)
_ZN34_INTERNAL_22157d2d_4_k_cu_b56998f54cuda3std3__436_GLOBAL__N__22157d2d_4_k_cu_b56998f56ignoreE:
	.zero		1
	.type		_ZN34_INTERNAL_22157d2d_4_k_cu_b56998f54cuda3std6ranges3__45__cpo4dataE,@object
	.size		_ZN34_INTERNAL_22157d2d_4_k_cu_b56998f54cuda3std6ranges3__45__cpo4dataE,(_ZN34_INTERNAL_22157d2d_4_k_cu_b56998f56thrust24THRUST_300001_SM_1000_NS6system3cpp3parE - _ZN34_INTERNAL_22157d2d_4_k_cu_b56998f54cuda3std6ranges3__45__cpo4dataE)
_ZN34_INTERNAL_22157d2d_4_k_cu_b56998f54cuda3std6ranges3__45__cpo4dataE:
	.zero		1
	.type		_ZN34_INTERNAL_22157d2d_4_k_cu_b56998f56thrust24THRUST_300001_SM_1000_NS6system3cpp3parE,@object
	.size		_ZN34_INTERNAL_22157d2d_4_k_cu_b56998f56thrust24THRUST_300001_SM_1000_NS6system3cpp3parE,(_ZN34_INTERNAL_22157d2d_4_k_cu_b56998f54cuda3std3__45__cpo5beginE - _ZN34_INTERNAL_22157d2d_4_k_cu_b56998f56thrust24THRUST_300001_SM_1000_NS6system3cpp3parE)
_ZN34_INTERNAL_22157d2d_4_k_cu_b56998f56thrust24THRUST_300001_SM_1000_NS6system3cpp3parE:
	.zero		1
	.type		_ZN34_INTERNAL_22157d2d_4_k_cu_b56998f54cuda3std3__45__cpo5beginE,@object
	.size		_ZN34_INTERNAL_22157d2d_4_k_cu_b56998f54cuda3std3__45__cpo5beginE,(_ZN34_INTERNAL_22157d2d_4_k_cu_b56998f54cuda3std6ranges3__45__cpo5beginE - _ZN34_INTERNAL_22157d2d_4_k_cu_b56998f54cuda3std3__45__cpo5beginE)
_ZN34_INTERNAL_22157d2d_4_k_cu_b56998f54cuda3std3__45__cpo5beginE:
	.zero		1
	.type		_ZN34_INTERNAL_22157d2d_4_k_cu_b56998f54cuda3std6ranges3__45__cpo5beginE,@object
	.size		_ZN34_INTERNAL_22157d2d_4_k_cu_b56998f54cuda3std6ranges3__45__cpo5beginE,(_ZN34_INTERNAL_22157d2d_4_k_cu_b56998f56thrust24THRUST_300001_SM_1000_NS6deviceE - _ZN34_INTERNAL_22157d2d_4_k_cu_b56998f54cuda3std6ranges3__45__cpo5beginE)
_ZN34_INTERNAL_22157d2d_4_k_cu_b56998f54cuda3std6ranges3__45__cpo5beginE:
	.zero		1
	.type		_ZN34_INTERNAL_22157d2d_4_k_cu_b56998f56thrust24THRUST_300001_SM_1000_NS6deviceE,@object
	.size		_ZN34_INTERNAL_22157d2d_4_k_cu_b56998f56thrust24THRUST_300001_SM_1000_NS6deviceE,(_ZN34_INTERNAL_22157d2d_4_k_cu_b56998f54cuda3std3__47nulloptE - _ZN34_INTERNAL_22157d2d_4_k_cu_b56998f56thrust24THRUST_300001_SM_1000_NS6deviceE)
_ZN34_INTERNAL_22157d2d_4_k_cu_b56998f56thrust24THRUST_300001_SM_1000_NS6deviceE:
	.zero		1
	.type		_ZN34_INTERNAL_22157d2d_4_k_cu_b56998f54cuda3std3__47nulloptE,@object
	.size		_ZN34_INTERNAL_22157d2d_4_k_cu_b56998f54cuda3std3__47nulloptE,(_ZN34_INTERNAL_22157d2d_4_k_cu_b56998f54cuda3std6ranges3__45__cpo8distanceE - _ZN34_INTERNAL_22157d2d_4_k_cu_b56998f54cuda3std3__47nulloptE)
_ZN34_INTERNAL_22157d2d_4_k_cu_b56998f54cuda3std3__47nulloptE:
	.zero		1
	.type		_ZN34_INTERNAL_22157d2d_4_k_cu_b56998f54cuda3std6ranges3__45__cpo8distanceE,@object
	.size		_ZN34_INTERNAL_22157d2d_4_k_cu_b56998f54cuda3std6ranges3__45__cpo8distanceE,(_ZN34_INTERNAL_22157d2d_4_k_cu_b56998f56thrust24THRUST_300001_SM_1000_NS12placeholders2_4E - _ZN34_INTERNAL_22157d2d_4_k_cu_b56998f54cuda3std6ranges3__45__cpo8distanceE)
_ZN34_INTERNAL_22157d2d_4_k_cu_b56998f54cuda3std6ranges3__45__cpo8distanceE:
	.zero		1
	.type		_ZN34_INTERNAL_22157d2d_4_k_cu_b56998f56thrust24THRUST_300001_SM_1000_NS12placeholders2_4E,@object
	.size		_ZN34_INTERNAL_22157d2d_4_k_cu_b56998f56thrust24THRUST_300001_SM_1000_NS12placeholders2_4E,(_ZN34_INTERNAL_22157d2d_4_k_cu_b56998f54cuda3std3__45__cpo6rbeginE - _ZN34_INTERNAL_22157d2d_4_k_cu_b56998f56thrust24THRUST_300001_SM_1000_NS12placeholders2_4E)
_ZN34_INTERNAL_22157d2d_4_k_cu_b56998f56thrust24THRUST_300001_SM_1000_NS12placeholders2_4E:
	.zero		1
	.type		_ZN34_INTERNAL_22157d2d_4_k_cu_b56998f54cuda3std3__45__cpo6rbeginE,@object
	.size		_ZN34_INTERNAL_22157d2d_4_k_cu_b56998f54cuda3std3__45__cpo6rbeginE,(_ZN34_INTERNAL_22157d2d_4_k_cu_b56998f54cuda3std6ranges3__45__cpo7advanceE - _ZN34_INTERNAL_22157d2d_4_k_cu_b56998f54cuda3std3__45__cpo6rbeginE)
_ZN34_INTERNAL_22157d2d_4_k_cu_b56998f54cuda3std3__45__cpo6rbeginE:
	.zero		1
	.type		_ZN34_INTERNAL_22157d2d_4_k_cu_b56998f54cuda3std6ranges3__45__cpo7advanceE,@object
	.size		_ZN34_INTERNAL_22157d2d_4_k_cu_b56998f54cuda3std6ranges3__45__cpo7advanceE,(_ZN34_INTERNAL_22157d2d_4_k_cu_b56998f56thrust24THRUST_300001_SM_1000_NS12placeholders3_10E - _ZN34_INTERNAL_22157d2d_4_k_cu_b56998f54cuda3std6ranges3__45__cpo7advanceE)
_ZN34_INTERNAL_22157d2d_4_k_cu_b56998f54cuda3std6ranges3__45__cpo7advanceE:
	.zero		1
	.type		_ZN34_INTERNAL_22157d2d_4_k_cu_b56998f56thrust24THRUST_300001_SM_1000_NS12placeholders3_10E,@object
	.size		_ZN34_INTERNAL_22157d2d_4_k_cu_b56998f56thrust24THRUST_300001_SM_1000_NS12placeholders3_10E,(_ZN34_INTERNAL_22157d2d_4_k_cu_b56998f54cuda3std3__48in_placeE - _ZN34_INTERNAL_22157d2d_4_k_cu_b56998f56thrust24THRUST_300001_SM_1000_NS12placeholders3_10E)
_ZN34_INTERNAL_22157d2d_4_k_cu_b56998f56thrust24THRUST_300001_SM_1000_NS12placeholders3_10E:
	.zero		1
	.type		_ZN34_INTERNAL_22157d2d_4_k_cu_b56998f54cuda3std3__48in_placeE,@object
	.size		_ZN34_INTERNAL_22157d2d_4_k_cu_b56998f54cuda3std3__48in_placeE,(_ZN34_INTERNAL_22157d2d_4_k_cu_b56998f54cuda3std6ranges3__45__cpo4sizeE - _ZN34_INTERNAL_22157d2d_4_k_cu_b56998f54cuda3std3__48in_placeE)
_ZN34_INTERNAL_22157d2d_4_k_cu_b56998f54cuda3std3__48in_placeE:
	.zero		1
	.type		_ZN34_INTERNAL_22157d2d_4_k_cu_b56998f54cuda3std6ranges3__45__cpo4sizeE,@object
	.size		_ZN34_INTERNAL_22157d2d_4_k_cu_b56998f54cuda3std6ranges3__45__cpo4sizeE,(_ZN34_INTERNAL_22157d2d_4_k_cu_b56998f56thrust24THRUST_300001_SM_1000_NS12placeholders2_2E - _ZN34_INTERNAL_22157d2d_4_k_cu_b56998f54cuda3std6ranges3__45__cpo4sizeE)
_ZN34_INTERNAL_22157d2d_4_k_cu_b56998f54cuda3std6ranges3__45__cpo4sizeE:
	.zero		1
	.type		_ZN34_INTERNAL_22157d2d_4_k_cu_b56998f56thrust24THRUST_300001_SM_1000_NS12placeholders2_2E,@object
	.size		_ZN34_INTERNAL_22157d2d_4_k_cu_b56998f56thrust24THRUST_300001_SM_1000_NS12placeholders2_2E,(_ZN34_INTERNAL_22157d2d_4_k_cu_b56998f54cuda3std3__45__cpo6cbeginE - _ZN34_INTERNAL_22157d2d_4_k_cu_b56998f56thrust24THRUST_300001_SM_1000_NS12placeholders2_2E)
_ZN34_INTERNAL_22157d2d_4_k_cu_b56998f56thrust24THRUST_300001_SM_1000_NS12placeholders2_2E:
	.zero		1
	.type		_ZN34_INTERNAL_22157d2d_4_k_cu_b56998f54cuda3std3__45__cpo6cbeginE,@object
	.size		_ZN34_INTERNAL_22157d2d_4_k_cu_b56998f54cuda3std3__45__cpo6cbeginE,(_ZN34_INTERNAL_22157d2d_4_k_cu_b56998f54cuda3std6ranges3__45__cpo6cbeginE - _ZN34_INTERNAL_22157d2d_4_k_cu_b56998f54cuda3std3__45__cpo6cbeginE)
_ZN34_INTERNAL_22157d2d_4_k_cu_b56998f54cuda3std3__45__cpo6cbeginE:
	.zero		1
	.type		_ZN34_INTERNAL_22157d2d_4_k_cu_b56998f54cuda3std6ranges3__45__cpo6cbeginE,@object
	.size		_ZN34_INTERNAL_22157d2d_4_k_cu_b56998f54cuda3std6ranges3__45__cpo6cbeginE,(_ZN34_INTERNAL_22157d2d_4_k_cu_b56998f56thrust24THRUST_300001_SM_1000_NS12placeholders2_6E - _ZN34_INTERNAL_22157d2d_4_k_cu_b56998f54cuda3std6ranges3__45__cpo6cbeginE)
_ZN34_INTERNAL_22157d2d_4_k_cu_b56998f54cuda3std6ranges3__45__cpo6cbeginE:
	.zero		1
	.type		_ZN34_INTERNAL_22157d2d_4_k_cu_b56998f56thrust24THRUST_300001_SM_1000_NS12placeholders2_6E,@object
	.size		_ZN34_INTERNAL_22157d2d_4_k_cu_b56998f56thrust24THRUST_300001_SM_1000_NS12placeholders2_6E,(_ZN34_INTERNAL_22157d2d_4_k_cu_b56998f54cuda3std3__45__cpo7crbeginE - _ZN34_INTERNAL_22157d2d_4_k_cu_b56998f56thrust24THRUST_300001_SM_1000_NS12placeholders2_6E)
_ZN34_INTERNAL_22157d2d_4_k_cu_b56998f56thrust24THRUST_300001_SM_1000_NS12placeholders2_6E:
	.zero		1
	.type		_ZN34_INTERNAL_22157d2d_4_k_cu_b56998f54cuda3std3__45__cpo7crbeginE,@object
	.size		_ZN34_INTERNAL_22157d2d_4_k_cu_b56998f54cuda3std3__45__cpo7crbeginE,(_ZN34_INTERNAL_22157d2d_4_k_cu_b56998f54cuda3std6ranges3__45__cpo4nextE - _ZN34_INTERNAL_22157d2d_4_k_cu_b56998f54cuda3std3__45__cpo7crbeginE)
_ZN34_INTERNAL_22157d2d_4_k_cu_b56998f54cuda3std3__45__cpo7crbeginE:
	.zero		1
	.type		_ZN34_INTERNAL_22157d2d_4_k_cu_b56998f54cuda3std6ranges3__45__cpo4nextE,@object
	.size		_ZN34_INTERNAL_22157d2d_4_k_cu_b56998f54cuda3std6ranges3__45__cpo4nextE,(_ZN34_INTERNAL_22157d2d_4_k_cu_b56998f54cuda3std6ranges3__45__cpo4swapE - _ZN34_INTERNAL_22157d2d_4_k_cu_b56998f54cuda3std6ranges3__45__cpo4nextE)
_ZN34_INTERNAL_22157d2d_4_k_cu_b56998f54cuda3std6ranges3__45__cpo4nextE:
	.zero		1
	.type		_ZN34_INTERNAL_22157d2d_4_k_cu_b56998f54cuda3std6ranges3__45__cpo4swapE,@object
	.size		_ZN34_INTERNAL_22157d2d_4_k_cu_b56998f54cuda3std6ranges3__45__cpo4swapE,(_ZN34_INTERNAL_22157d2d_4_k_cu_b56998f56thrust24THRUST_300001_SM_1000_NS8cuda_cub10par_nosyncE - _ZN34_INTERNAL_22157d2d_4_k_cu_b56998f54cuda3std6ranges3__45__cpo4swapE)
_ZN34_INTERNAL_22157d2d_4_k_cu_b56998f54cuda3std6ranges3__45__cpo4swapE:
	.zero		1
	.type		_ZN34_INTERNAL_22157d2d_4_k_cu_b56998f56thrust24THRUST_300001_SM_1000_NS8cuda_cub10par_nosyncE,@object
	.size		_ZN34_INTERNAL_22157d2d_4_k_cu_b56998f56thrust24THRUST_300001_SM_1000_NS8cuda_cub10par_nosyncE,(_ZN34_INTERNAL_22157d2d_4_k_cu_b56998f56thrust24THRUST_300001_SM_1000_NS3seqE - _ZN34_INTERNAL_22157d2d_4_k_cu_b56998f56thrust24THRUST_300001_SM_1000_NS8cuda_cub10par_nosyncE)
_ZN34_INTERNAL_22157d2d_4_k_cu_b56998f56thrust24THRUST_300001_SM_1000_NS8cuda_cub10par_nosyncE:
	.zero		1
	.type		_ZN34_INTERNAL_22157d2d_4_k_cu_b56998f56thrust24THRUST_300001_SM_1000_NS3seqE,@object
	.size		_ZN34_INTERNAL_22157d2d_4_k_cu_b56998f56thrust24THRUST_300001_SM_1000_NS3seqE,(_ZN34_INTERNAL_22157d2d_4_k_cu_b56998f54cuda3std3__420unreachable_sentinelE - _ZN34_INTERNAL_22157d2d_4_k_cu_b56998f56thrust24THRUST_300001_SM_1000_NS3seqE)
_ZN34_INTERNAL_22157d2d_4_k_cu_b56998f56thrust24THRUST_300001_SM_1000_NS3seqE:
	.zero		1
	.type		_ZN34_INTERNAL_22157d2d_4_k_cu_b56998f54cuda3std3__420unreachable_sentinelE,@object
	.size		_ZN34_INTERNAL_22157d2d_4_k_cu_b56998f54cuda3std3__420unreachable_sentinelE,(_ZN34_INTERNAL_22157d2d_4_k_cu_b56998f54cuda3std6ranges3__45__cpo5ssizeE - _ZN34_INTERNAL_22157d2d_4_k_cu_b56998f54cuda3std3__420unreachable_sentinelE)
_ZN34_INTERNAL_22157d2d_4_k_cu_b56998f54cuda3std3__420unreachable_sentinelE:
	.zero		1
	.type		_ZN34_INTERNAL_22157d2d_4_k_cu_b56998f54cuda3std6ranges3__45__cpo5ssizeE,@object
	.size		_ZN34_INTERNAL_22157d2d_4_k_cu_b56998f54cuda3std6ranges3__45__cpo5ssizeE,(_ZN34_INTERNAL_22157d2d_4_k_cu_b56998f56thrust24THRUST_300001_SM_1000_NS12placeholders2_3E - _ZN34_INTERNAL_22157d2d_4_k_cu_b56998f54cuda3std6ranges3__45__cpo5ssizeE)
_ZN34_INTERNAL_22157d2d_4_k_cu_b56998f54cuda3std6ranges3__45__cpo5ssizeE:
	.zero		1
	.type		_ZN34_INTERNAL_22157d2d_4_k_cu_b56998f56thrust24THRUST_300001_SM_1000_NS12placeholders2_3E,@object
	.size		_ZN34_INTERNAL_22157d2d_4_k_cu_b56998f56thrust24THRUST_300001_SM_1000_NS12placeholders2_3E,(_ZN34_INTERNAL_22157d2d_4_k_cu_b56998f54cuda3std3__45__cpo4cendE - _ZN34_INTERNAL_22157d2d_4_k_cu_b56998f56thrust24THRUST_300001_SM_1000_NS12placeholders2_3E)
_ZN34_INTERNAL_22157d2d_4_k_cu_b56998f56thrust24THRUST_300001_SM_1000_NS12placeholders2_3E:
	.zero		1
	.type		_ZN34_INTERNAL_22157d2d_4_k_cu_b56998f54cuda3std3__45__cpo4cendE,@object
	.size		_ZN34_INTERNAL_22157d2d_4_k_cu_b56998f54cuda3std3__45__cpo4cendE,(_ZN34_INTERNAL_22157d2d_4_k_cu_b56998f54cuda3std6ranges3__45__cpo4cendE - _ZN34_INTERNAL_22157d2d_4_k_cu_b56998f54cuda3std3__45__cpo4cendE)
_ZN34_INTERNAL_22157d2d_4_k_cu_b56998f54cuda3std3__45__cpo4cendE:
	.zero		1
	.type		_ZN34_INTERNAL_22157d2d_4_k_cu_b56998f54cuda3std6ranges3__45__cpo4cendE,@object
	.size		_ZN34_INTERNAL_22157d2d_4_k_cu_b56998f54cuda3std6ranges3__45__cpo4cendE,(_ZN34_INTERNAL_22157d2d_4_k_cu_b56998f56thrust24THRUST_300001_SM_1000_NS12placeholders2_7E - _ZN34_INTERNAL_22157d2d_4_k_cu_b56998f54cuda3std6ranges3__45__cpo4cendE)
_ZN34_INTERNAL_22157d2d_4_k_cu_b56998f54cuda3std6ranges3__45__cpo4cendE:
	.zero		1
	.type		_ZN34_INTERNAL_22157d2d_4_k_cu_b56998f56thrust24THRUST_300001_SM_1000_NS12placeholders2_7E,@object
	.size		_ZN34_INTERNAL_22157d2d_4_k_cu_b56998f56thrust24THRUST_300001_SM_1000_NS12placeholders2_7E,(_ZN34_INTERNAL_22157d2d_4_k_cu_b56998f54cuda3std3__45__cpo5crendE - _ZN34_INTERNAL_22157d2d_4_k_cu_b56998f56thrust24THRUST_300001_SM_1000_NS12placeholders2_7E)
_ZN34_INTERNAL_22157d2d_4_k_cu_b56998f56thrust24THRUST_300001_SM_1000_NS12placeholders2_7E:
	.zero		1
	.type		_ZN34_INTERNAL_22157d2d_4_k_cu_b56998f54cuda3std3__45__cpo5crendE,@object
	.size		_ZN34_INTERNAL_22157d2d_4_k_cu_b56998f54cuda3std3__45__cpo5crendE,(_ZN34_INTERNAL_22157d2d_4_k_cu_b56998f54cuda3std6ranges3__45__cpo4prevE - _ZN34_INTERNAL_22157d2d_4_k_cu_b56998f54cuda3std3__45__cpo5crendE)
_ZN34_INTERNAL_22157d2d_4_k_cu_b56998f54cuda3std3__45__cpo5crendE:
	.zero		1
	.type		_ZN34_INTERNAL_22157d2d_4_k_cu_b56998f54cuda3std6ranges3__45__cpo4prevE,@object
	.size		_ZN34_INTERNAL_22157d2d_4_k_cu_b56998f54cuda3std6ranges3__45__cpo4prevE,(_ZN34_INTERNAL_22157d2d_4_k_cu_b56998f54cuda3std6ranges3__45__cpo9iter_moveE - _ZN34_INTERNAL_22157d2d_4_k_cu_b56998f54cuda3std6ranges3__45__cpo4prevE)
_ZN34_INTERNAL_22157d2d_4_k_cu_b56998f54cuda3std6ranges3__45__cpo4prevE:
	.zero		1
	.type		_ZN34_INTERNAL_22157d2d_4_k_cu_b56998f54cuda3std6ranges3__45__cpo9iter_moveE,@object
	.size		_ZN34_INTERNAL_22157d2d_4_k_cu_b56998f54cuda3std6ranges3__45__cpo9iter_moveE,(_ZN34_INTERNAL_22157d2d_4_k_cu_b56998f56thrust24THRUST_300001_SM_1000_NS6system6detail10sequential3seqE - _ZN34_INTERNAL_22157d2d_4_k_cu_b56998f54cuda3std6ranges3__45__cpo9iter_moveE)
_ZN34_INTERNAL_22157d2d_4_k_cu_b56998f54cuda3std6ranges3__45__cpo9iter_moveE:
	.zero		1
	.type		_ZN34_INTERNAL_22157d2d_4_k_cu_b56998f56thrust24THRUST_300001_SM_1000_NS6system6detail10sequential3seqE,@object
	.size		_ZN34_INTERNAL_22157d2d_4_k_cu_b56998f56thrust24THRUST_300001_SM_1000_NS6system6detail10sequential3seqE,(_ZN34_INTERNAL_22157d2d_4_k_cu_b56998f56thrust24THRUST_300001_SM_1000_NS12placeholders2_9E - _ZN34_INTERNAL_22157d2d_4_k_cu_b56998f56thrust24THRUST_300001_SM_1000_NS6system6detail10sequential3seqE)
_ZN34_INTERNAL_22157d2d_4_k_cu_b56998f56thrust24THRUST_300001_SM_1000_NS6system6detail10sequential3seqE:
	.zero		1
	.type		_ZN34_INTERNAL_22157d2d_4_k_cu_b56998f56thrust24THRUST_300001_SM_1000_NS12placeholders2_9E,@object
	.size		_ZN34_INTERNAL_22157d2d_4_k_cu_b56998f56thrust24THRUST_300001_SM_1000_NS12placeholders2_9E,(_ZN34_INTERNAL_22157d2d_4_k_cu_b56998f54cuda3std3__419piecewise_constructE - _ZN34_INTERNAL_22157d2d_4_k_cu_b56998f56thrust24THRUST_300001_SM_1000_NS12placeholders2_9E)
_ZN34_INTERNAL_22157d2d_4_k_cu_b56998f56thrust24THRUST_300001_SM_1000_NS12placeholders2_9E:
	.zero		1
	.type		_ZN34_INTERNAL_22157d2d_4_k_cu_b56998f54cuda3std3__419piecewise_constructE,@object
	.size		_ZN34_INTERNAL_22157d2d_4_k_cu_b56998f54cuda3std3__419piecewise_constructE,(_ZN34_INTERNAL_22157d2d_4_k_cu_b56998f54cuda3std6ranges3__45__cpo5cdataE - _ZN34_INTERNAL_22157d2d_4_k_cu_b56998f54cuda3std3__419piecewise_constructE)
_ZN34_INTERNAL_22157d2d_4_k_cu_b56998f54cuda3std3__419piecewise_constructE:
	.zero		1
	.type		_ZN34_INTERNAL_22157d2d_4_k_cu_b56998f54cuda3std6ranges3__45__cpo5cdataE,@object
	.size		_ZN34_INTERNAL_22157d2d_4_k_cu_b56998f54cuda3std6ranges3__45__cpo5cdataE,(_ZN34_INTERNAL_22157d2d_4_k_cu_b56998f56thrust24THRUST_300001_SM_1000_NS12placeholders2_1E - _ZN34_INTERNAL_22157d2d_4_k_cu_b56998f54cuda3std6ranges3__45__cpo5cdataE)
_ZN34_INTERNAL_22157d2d_4_k_cu_b56998f54cuda3std6ranges3__45__cpo5cdataE:
	.zero		1
	.type		_ZN34_INTERNAL_22157d2d_4_k_cu_b56998f56thrust24THRUST_300001_SM_1000_NS12placeholders2_1E,@object
	.size		_ZN34_INTERNAL_22157d2d_4_k_cu_b56998f56thrust24THRUST_300001_SM_1000_NS12placeholders2_1E,(_ZN34_INTERNAL_22157d2d_4_k_cu_b56998f54cuda3std3__45__cpo3endE - _ZN34_INTERNAL_22157d2d_4_k_cu_b56998f56thrust24THRUST_300001_SM_1000_NS12placeholders2_1E)
_ZN34_INTERNAL_22157d2d_4_k_cu_b56998f56thrust24THRUST_300001_SM_1000_NS12placeholders2_1E:
	.zero		1
	.type		_ZN34_INTERNAL_22157d2d_4_k_cu_b56998f54cuda3std3__45__cpo3endE,@object
	.size		_ZN34_INTERNAL_22157d2d_4_k_cu_b56998f54cuda3std3__45__cpo3endE,(_ZN34_INTERNAL_22157d2d_4_k_cu_b56998f54cuda3std6ranges3__45__cpo3endE - _ZN34_INTERNAL_22157d2d_4_k_cu_b56998f54cuda3std3__45__cpo3endE)
_ZN34_INTERNAL_22157d2d_4_k_cu_b56998f54cuda3std3__45__cpo3endE:
	.zero		1
	.type		_ZN34_INTERNAL_22157d2d_4_k_cu_b56998f54cuda3std6ranges3__45__cpo3endE,@object
	.size		_ZN34_INTERNAL_22157d2d_4_k_cu_b56998f54cuda3std6ranges3__45__cpo3endE,(_ZN34_INTERNAL_22157d2d_4_k_cu_b56998f56thrust24THRUST_300001_SM_1000_NS12placeholders2_5E - _ZN34_INTERNAL_22157d2d_4_k_cu_b56998f54cuda3std6ranges3__45__cpo3endE)
_ZN34_INTERNAL_22157d2d_4_k_cu_b56998f54cuda3std6ranges3__45__cpo3endE:
	.zero		1
	.type		_ZN34_INTERNAL_22157d2d_4_k_cu_b56998f56thrust24THRUST_300001_SM_1000_NS12placeholders2_5E,@object
	.size		_ZN34_INTERNAL_22157d2d_4_k_cu_b56998f56thrust24THRUST_300001_SM_1000_NS12placeholders2_5E,(_ZN34_INTERNAL_22157d2d_4_k_cu_b56998f54cuda3std3__45__cpo4rendE - _ZN34_INTERNAL_22157d2d_4_k_cu_b56998f56thrust24THRUST_300001_SM_1000_NS12placeholders2_5E)
_ZN34_INTERNAL_22157d2d_4_k_cu_b56998f56thrust24THRUST_300001_SM_1000_NS12placeholders2_5E:
	.zero		1
	.type		_ZN34_INTERNAL_22157d2d_4_k_cu_b56998f54cuda3std3__45__cpo4rendE,@object
	.size		_ZN34_INTERNAL_22157d2d_4_k_cu_b56998f54cuda3std3__45__cpo4rendE,(_ZN34_INTERNAL_22157d2d_4_k_cu_b56998f54cuda3std6ranges3__45__cpo9iter_swapE - _ZN34_INTERNAL_22157d2d_4_k_cu_b56998f54cuda3std3__45__cpo4rendE)
_ZN34_INTERNAL_22157d2d_4_k_cu_b56998f54cuda3std3__45__cpo4rendE:
	.zero		1
	.type		_ZN34_INTERNAL_22157d2d_4_k_cu_b56998f54cuda3std6ranges3__45__cpo9iter_swapE,@object
	.size		_ZN34_INTERNAL_22157d2d_4_k_cu_b56998f54cuda3std6ranges3__45__cpo9iter_swapE,(_ZN34_INTERNAL_22157d2d_4_k_cu_b56998f54cuda3std3__48unexpectE - _ZN34_INTERNAL_22157d2d_4_k_cu_b56998f54cuda3std6ranges3__45__cpo9iter_swapE)
_ZN34_INTERNAL_22157d2d_4_k_cu_b56998f54cuda3std6ranges3__45__cpo9iter_swapE:
	.zero		1
	.type		_ZN34_INTERNAL_22157d2d_4_k_cu_b56998f54cuda3std3__48unexpectE,@object
	.size		_ZN34_INTERNAL_22157d2d_4_k_cu_b56998f54cuda3std3__48unexpectE,(_ZN34_INTERNAL_22157d2d_4_k_cu_b56998f56thrust24THRUST_300001_SM_1000_NS8cuda_cub3parE - _ZN34_INTERNAL_22157d2d_4_k_cu_b56998f54cuda3std3__48unexpectE)
_ZN34_INTERNAL_22157d2d_4_k_cu_b56998f54cuda3std3__48unexpectE:
	.zero		1
	.type		_ZN34_INTERNAL_22157d2d_4_k_cu_b56998f56thrust24THRUST_300001_SM_1000_NS8cuda_cub3parE,@object
	.size		_ZN34_INTERNAL_22157d2d_4_k_cu_b56998f56thrust24THRUST_300001_SM_1000_NS8cuda_cub3parE,(.L_29 - _ZN34_INTERNAL_22157d2d_4_k_cu_b56998f56thrust24THRUST_300001_SM_1000_NS8cuda_cub3parE)
_ZN34_INTERNAL_22157d2d_4_k_cu_b56998f56thrust24THRUST_300001_SM_1000_NS8cuda_cub3parE:
	.zero		1
.L_29:


//--------------------- .nv.shared._Z28topoCacheCoarsenSPMMKernelE4iiPKiS0_PKfPf --------------------------
	.section	.nv.shared._Z28topoCacheCoarsenSPMMKernelE4iiPKiS0_PKfPf,"aw",@nobits
	.sectionflags	@""
	.align	16
	.zero		1024


//--------------------- .nv.shared._Z32topoCacheCoarsenSPMMKernelFloat4iiPKiS0_PKfPf --------------------------
	.section	.nv.shared._Z32topoCacheCoarsenSPMMKernelFloat4iiPKiS0_PKfPf,"aw",@nobits
	.sectionflags	@""
	.align	16
	.zero		1024


//--------------------- .nv.shared._Z32topoCacheCoarsenSPMMKernelFloat2iiPKiS0_PKfPf --------------------------
	.section	.nv.shared._Z32topoCacheCoarsenSPMMKernelFloat2iiPKiS0_PKfPf,"aw",@nobits
	.sectionflags	@""
	.align	16
	.zero		1024


//--------------------- .nv.shared._Z26topoCacheCoarsenSPMMKerneliiPKiS0_PKfPf --------------------------
	.section	.nv.shared._Z26topoCacheCoarsenSPMMKerneliiPKiS0_PKfPf,"aw",@nobits
	.sectionflags	@""
	.align	16
	.zero		1024


//--------------------- .nv.shared._Z28topoCacheCoarsenSPMMKernelE1iiPKiS0_PKfPf --------------------------
	.section	.nv.shared._Z28topoCacheCoarsenSPMMKernelE1iiPKiS0_PKfPf,"aw",@nobits
	.sectionflags	@""
	.align	16
	.zero		1024


//--------------------- .nv.constant0._ZN3cub18CUB_300001_SM_10006detail11EmptyKernelIvEEvv --------------------------
	.section	.nv.constant0._ZN3cub18CUB_300001_SM_10006detail11EmptyKernelIvEEvv,"a",@progbits
	.sectionflags	@""
	.align	4
.nv.constant0._ZN3cub18CUB_300001_SM_10006detail11EmptyKernelIvEEvv:
	.zero		896


//--------------------- .nv.constant0._Z28topoCacheCoarsenSPMMKernelE4iiPKiS0_PKfPf --------------------------
	.section	.nv.constant0._Z28topoCacheCoarsenSPMMKernelE4iiPKiS0_PKfPf,"a",@progbits
	.sectionflags	@""
	.align	4
.nv.constant0._Z28topoCacheCoarsenSPMMKernelE4iiPKiS0_PKfPf:
	.zero		936


//--------------------- .nv.constant0._Z32topoCacheCoarsenSPMMKernelFloat4iiPKiS0_PKfPf --------------------------
	.section	.nv.constant0._Z32topoCacheCoarsenSPMMKernelFloat4iiPKiS0_PKfPf,"a",@progbits
	.sectionflags	@""
	.align	4
.nv.constant0._Z32topoCacheCoarsenSPMMKernelFloat4iiPKiS0_PKfPf:
	.zero		936


//--------------------- .nv.constant0._Z32topoCacheCoarsenSPMMKernelFloat2iiPKiS0_PKfPf --------------------------
	.section	.nv.constant0._Z32topoCacheCoarsenSPMMKernelFloat2iiPKiS0_PKfPf,"a",@progbits
	.sectionflags	@""
	.align	4
.nv.constant0._Z32topoCacheCoarsenSPMMKernelFloat2iiPKiS0_PKfPf:
	.zero		936


//--------------------- .nv.constant0._Z26topoCacheCoarsenSPMMKerneliiPKiS0_PKfPf --------------------------
	.section	.nv.constant0._Z26topoCacheCoarsenSPMMKerneliiPKiS0_PKfPf,"a",@progbits
	.sectionflags	@""
	.align	4
.nv.constant0._Z26topoCacheCoarsenSPMMKerneliiPKiS0_PKfPf:
	.zero		936


//--------------------- .nv.constant0._Z28topoCacheCoarsenSPMMKernelE1iiPKiS0_PKfPf --------------------------
	.section	.nv.constant0._Z28topoCacheCoarsenSPMMKernelE1iiPKiS0_PKfPf,"a",@progbits
	.sectionflags	@""
	.align	4
.nv.constant0._Z28topoCacheCoarsenSPMMKernelE1iiPKiS0_PKfPf:
	.zero		936


//--------------------- SYMBOLS --------------------------

	.type		.nv.reservedSmem.offset0,@object
	.size		.nv.reservedSmem.offset0,0x4
	.type		.nv.reservedSmem.cap,@object
	.size		.nv.reservedSmem.cap,0x4
